	.target	sm_100

	.elftype	@"ET_EXEC"


//--------------------- .note.nv.tkinfo           --------------------------
	.section	.note.nv.tkinfo,"",@"SHT_NOTE"
	.sectionflags	@"SHF_NOTE_NV_TKINFO"
	.tkinfo
        /*0018*/ 	.word	0x00000081
        /*0030*/ 	.string	""
        /*0030*/ 	.string	"ptxas"
        /*0030*/ 	.string	"Cuda compilation tools, release 12.9, V12.9.86"
        /*0030*/ 	.string	"Build cuda_12.9.r12.9/compiler.36037853_0"
        /*0030*/ 	.string	"-regUsageLevel 10 -arch sm_100f -m 64 "



//--------------------- .note.nv.cuver            --------------------------
	.section	.note.nv.cuver,"",@"SHT_NOTE"
	.sectionflags	@"SHF_NOTE_NV_CUVER"
        /*0018*/ 	.short	0x0001
        /*001a*/ 	.short	0x0064
        /*001c*/ 	.short	0x0001
        /*001e*/ 	.short	0x0000
        /*0020*/ 	.short	0x0001
        /*0022*/ 	.short	0x0000


//--------------------- .nv.info                  --------------------------
	.section	.nv.info,"",@"SHT_CUDA_INFO"
	.align	4


	//----- nvinfo : EIATTR_REGCOUNT
	.align		4
        /*0000*/ 	.byte	0x04, 0x2f
        /*0002*/ 	.short	(.L_15 - .L_14)
	.align		4
.L_14:
        /*0004*/ 	.word	index@(_ZN9deep_gemm24sm100_fp8_gemm_1d1d_implILN4cute4UMMA5MajorE0ELS3_0ELj0ELj4096ELj7168ELj128ELj224ELj128ELj1ELj128ELj128ELj64ELj4ELj128ELj128ELj1ELb0ELj151ELNS_8GemmTypeE0ELb0EN7cutlass10bfloat16_tENS_16EpilogueIdentityEEEvPijjj14CUtensorMap_stS9_S9_S9_S9_)
        /*0008*/ 	.word	0x00000038


	//----- nvinfo : EIATTR_FRAME_SIZE
	.align		4
.L_15:
        /*000c*/ 	.byte	0x04, 0x11
        /*000e*/ 	.short	(.L_17 - .L_16)
	.align		4
.L_16:
        /*0010*/ 	.word	index@($__internal_3_$__cuda_sm20_div_u16)
        /*0014*/ 	.word	0x00000000


	//----- nvinfo : EIATTR_FRAME_SIZE
	.align		4
.L_17:
        /*0018*/ 	.byte	0x04, 0x11
        /*001a*/ 	.short	(.L_19 - .L_18)
	.align		4
.L_18:
        /*001c*/ 	.word	index@($__internal_2_$__cuda_sm10x_tcgen05_guardrail_trap_unallocated_columns_being_dealloced)
        /*0020*/ 	.word	0x00000000


	//----- nvinfo : EIATTR_FRAME_SIZE
	.align		4
.L_19:
        /*0024*/ 	.byte	0x04, 0x11
        /*0026*/ 	.short	(.L_21 - .L_20)
	.align		4
.L_20:
        /*0028*/ 	.word	index@($__internal_1_$__cuda_sm10x_tcgen05_guardrail_trap_phase_invalid_during_alloc)
        /*002c*/ 	.word	0x00000000


	//----- nvinfo : EIATTR_FRAME_SIZE
	.align		4
.L_21:
        /*0030*/ 	.byte	0x04, 0x11
        /*0032*/ 	.short	(.L_23 - .L_22)
	.align		4
.L_22:
        /*0034*/ 	.word	index@($__internal_0_$__cuda_sm10x_tcgen05_guardrail_trap_col_being_dealloced_not_returned_by_alloc)
        /*0038*/ 	.word	0x00000000


	//----- nvinfo : EIATTR_FRAME_SIZE
	.align		4
.L_23:
        /*003c*/ 	.byte	0x04, 0x11
        /*003e*/ 	.short	(.L_25 - .L_24)
	.align		4
.L_24:
        /*0040*/ 	.word	index@(_ZN9deep_gemm24sm100_fp8_gemm_1d1d_implILN4cute4UMMA5MajorE0ELS3_0ELj0ELj4096ELj7168ELj128ELj224ELj128ELj1ELj128ELj128ELj64ELj4ELj128ELj128ELj1ELb0ELj151ELNS_8GemmTypeE0ELb0EN7cutlass10bfloat16_tENS_16EpilogueIdentityEEEvPijjj14CUtensorMap_stS9_S9_S9_S9_)
        /*0044*/ 	.word	0x00000000


	//----- nvinfo : EIATTR_MIN_STACK_SIZE
	.align		4
.L_25:
        /*0048*/ 	.byte	0x04, 0x12
        /*004a*/ 	.short	(.L_27 - .L_26)
	.align		4
.L_26:
        /*004c*/ 	.word	index@(_ZN9deep_gemm24sm100_fp8_gemm_1d1d_implILN4cute4UMMA5MajorE0ELS3_0ELj0ELj4096ELj7168ELj128ELj224ELj128ELj1ELj128ELj128ELj64ELj4ELj128ELj128ELj1ELb0ELj151ELNS_8GemmTypeE0ELb0EN7cutlass10bfloat16_tENS_16EpilogueIdentityEEEvPijjj14CUtensorMap_stS9_S9_S9_S9_)
        /*0050*/ 	.word	0x00000000
.L_27:


//--------------------- .nv.info._ZN9deep_gemm24sm100_fp8_gemm_1d1d_implILN4cute4UMMA5MajorE0ELS3_0ELj0ELj4096ELj7168ELj128ELj224ELj128ELj1ELj128ELj128ELj64ELj4ELj128ELj128ELj1ELb0ELj151ELNS_8GemmTypeE0ELb0EN7cutlass10bfloat16_tENS_16EpilogueIdentityEEEvPijjj14CUtensorMap_stS9_S9_S9_S9_ --------------------------
	.section	.nv.info._ZN9deep_gemm24sm100_fp8_gemm_1d1d_implILN4cute4UMMA5MajorE0ELS3_0ELj0ELj4096ELj7168ELj128ELj224ELj128ELj1ELj128ELj128ELj64ELj4ELj128ELj128ELj1ELb0ELj151ELNS_8GemmTypeE0ELb0EN7cutlass10bfloat16_tENS_16EpilogueIdentityEEEvPijjj14CUtensorMap_stS9_S9_S9_S9_,"",@"SHT_CUDA_INFO"
	.sectionflags	@""
	.align	4


	//----- nvinfo : EIATTR_CUDA_API_VERSION
	.align		4
        /*0000*/ 	.byte	0x04, 0x37
        /*0002*/ 	.short	(.L_29 - .L_28)
.L_28:
        /*0004*/ 	.word	0x00000081


	//----- nvinfo : EIATTR_KPARAM_INFO
	.align		4
.L_29:
        /*0008*/ 	.byte	0x04, 0x17
        /*000a*/ 	.short	(.L_31 - .L_30)
.L_30:
        /*000c*/ 	.word	0x00000000
        /*0010*/ 	.short	0x0008
        /*0012*/ 	.short	0x0240
        /*0014*/ 	.byte	0x00, 0xf0, 0x01, 0x02


	//----- nvinfo : EIATTR_KPARAM_INFO
	.align		4
.L_31:
        /*0018*/ 	.byte	0x04, 0x17
        /*001a*/ 	.short	(.L_33 - .L_32)
.L_32:
        /*001c*/ 	.word	0x00000000
        /*0020*/ 	.short	0x0007
        /*0022*/ 	.short	0x01c0
        /*0024*/ 	.byte	0x00, 0xf0, 0x01, 0x02


	//----- nvinfo : EIATTR_KPARAM_INFO
	.align		4
.L_33:
        /*0028*/ 	.byte	0x04, 0x17
        /*002a*/ 	.short	(.L_35 - .L_34)
.L_34:
        /*002c*/ 	.word	0x00000000
        /*0030*/ 	.short	0x0006
        /*0032*/ 	.short	0x0140
        /*0034*/ 	.byte	0x00, 0xf0, 0x01, 0x02


	//----- nvinfo : EIATTR_KPARAM_INFO
	.align		4
.L_35:
        /*0038*/ 	.byte	0x04, 0x17
        /*003a*/ 	.short	(.L_37 - .L_36)
.L_36:
        /*003c*/ 	.word	0x00000000
        /*0040*/ 	.short	0x0005
        /*0042*/ 	.short	0x00c0
        /*0044*/ 	.byte	0x00, 0xf0, 0x01, 0x02


	//----- nvinfo : EIATTR_KPARAM_INFO
	.align		4
.L_37:
        /*0048*/ 	.byte	0x04, 0x17
        /*004a*/ 	.short	(.L_39 - .L_38)
.L_38:
        /*004c*/ 	.word	0x00000000
        /*0050*/ 	.short	0x0004
        /*0052*/ 	.short	0x0040
        /*0054*/ 	.byte	0x00, 0xf0, 0x01, 0x02


	//----- nvinfo : EIATTR_KPARAM_INFO
	.align		4
.L_39:
        /*0058*/ 	.byte	0x04, 0x17
        /*005a*/ 	.short	(.L_41 - .L_40)
.L_40:
        /*005c*/ 	.word	0x00000000
        /*0060*/ 	.short	0x0003
        /*0062*/ 	.short	0x0010
        /*0064*/ 	.byte	0x00, 0xf0, 0x11, 0x00


	//----- nvinfo : EIATTR_KPARAM_INFO
	.align		4
.L_41:
        /*0068*/ 	.byte	0x04, 0x17
        /*006a*/ 	.short	(.L_43 - .L_42)
.L_42:
        /*006c*/ 	.word	0x00000000
        /*0070*/ 	.short	0x0002
        /*0072*/ 	.short	0x000c
        /*0074*/ 	.byte	0x00, 0xf0, 0x11, 0x00


	//----- nvinfo : EIATTR_KPARAM_INFO
	.align		4
.L_43:
        /*0078*/ 	.byte	0x04, 0x17
        /*007a*/ 	.short	(.L_45 - .L_44)
.L_44:
        /*007c*/ 	.word	0x00000000
        /*0080*/ 	.short	0x0001
        /*0082*/ 	.short	0x0008
        /*0084*/ 	.byte	0x00, 0xf0, 0x11, 0x00


	//----- nvinfo : EIATTR_KPARAM_INFO
	.align		4
.L_45:
        /*0088*/ 	.byte	0x04, 0x17
        /*008a*/ 	.short	(.L_47 - .L_46)
.L_46:
        /*008c*/ 	.word	0x00000000
        /*0090*/ 	.short	0x0000
        /*0092*/ 	.short	0x0000
        /*0094*/ 	.byte	0x00, 0xf5, 0x21, 0x00


	//----- nvinfo : EIATTR_AT_ENTRY_FRAGMENTS
	.align		4
.L_47:
        /*0098*/ 	.byte	0x04, 0x4f
        /*009a*/ 	.short	(.L_49 - .L_48)


	//   ....[0]....
.L_48:
        /*009c*/ 	.word	0x00000004


	//----- nvinfo : EIATTR_RESERVED_SMEM_USED
	.align		4
.L_49:
        /*00a0*/ 	.byte	0x01, 0x41
	.zero		2


	//----- nvinfo : EIATTR_SPARSE_MMA_MASK
	.align		4
        /*00a4*/ 	.byte	0x03, 0x50
        /*00a6*/ 	.short	0x0000


	//----- nvinfo : EIATTR_TCGEN05_1CTA_USED
	.align		4
        /*00a8*/ 	.byte	0x01, 0x51
	.zero		2


	//----- nvinfo : EIATTR_MAXREG_COUNT
	.align		4
        /*00ac*/ 	.byte	0x03, 0x1b
        /*00ae*/ 	.short	0x00ff


	//----- nvinfo : EIATTR_NUM_BARRIERS
	.align		4
        /*00b0*/ 	.byte	0x02, 0x4c
        /*00b2*/ 	.byte	0x09
	.zero		1


	//----- nvinfo : EIATTR_INT_WARP_WIDE_INSTR_OFFSETS
	.align		4
        /*00b4*/ 	.byte	0x04, 0x31
        /*00b6*/ 	.short	(.L_51 - .L_50)


	//   ....[0]....
.L_50:
        /*00b8*/ 	.word	0x00003f40


	//   ....[1]....
        /*00bc*/ 	.word	0x00003f60


	//----- nvinfo : EIATTR_COOP_GROUP_MASK_REGIDS
	.align		4
.L_51:
        /*00c0*/ 	.byte	0x04, 0x29
        /*00c2*/ 	.short	(.L_53 - .L_52)


	//   ....[0]....
.L_52:
        /*00c4*/ 	.word	0xffffffff


	//   ....[1]....
        /*00c8*/ 	.word	0xffffffff


	//   ....[2]....
        /*00cc*/ 	.word	0xffffffff


	//   ....[3]....
        /*00d0*/ 	.word	0xffffffff


	//   ....[4]....
        /*00d4*/ 	.word	0xffffffff


	//   ....[5]....
        /*00d8*/ 	.word	0xffffffff


	//   ....[6]....
        /*00dc*/ 	.word	0xffffffff


	//   ....[7]....
        /*00e0*/ 	.word	0xffffffff


	//   ....[8]....
        /*00e4*/ 	.word	0xffffffff


	//   ....[9]....
        /*00e8*/ 	.word	0xffffffff


	//   ....[10]....
        /*00ec*/ 	.word	0xffffffff


	//   ....[11]....
        /*00f0*/ 	.word	0xffffffff


	//   ....[12]....
        /*00f4*/ 	.word	0xffffffff


	//   ....[13]....
        /*00f8*/ 	.word	0xffffffff


	//----- nvinfo : EIATTR_COOP_GROUP_INSTR_OFFSETS
	.align		4
.L_53:
        /*00fc*/ 	.byte	0x04, 0x28
        /*00fe*/ 	.short	(.L_55 - .L_54)


	//   ....[0]....
.L_54:
        /*0100*/ 	.word	0x00000030


	//   ....[1]....
        /*0104*/ 	.word	0x00000470


	//   ....[2]....
        /*0108*/ 	.word	0x00000730


	//   ....[3]....
        /*010c*/ 	.word	0x00000b70


	//   ....[4]....
        /*0110*/ 	.word	0x00000c20


	//   ....[5]....
        /*0114*/ 	.word	0x00000cd0


	//   ....[6]....
        /*0118*/ 	.word	0x000012c0


	//   ....[7]....
        /*011c*/ 	.word	0x000012e0


	//   ....[8]....
        /*0120*/ 	.word	0x00001300


	//   ....[9]....
        /*0124*/ 	.word	0x00001550


	//   ....[10]....
        /*0128*/ 	.word	0x00001580


	//   ....[11]....
        /*012c*/ 	.word	0x000015c0


	//   ....[12]....
        /*0130*/ 	.word	0x00003e60


	//   ....[13]....
        /*0134*/ 	.word	0x00004020


	//----- nvinfo : EIATTR_VRC_CTA_INIT_COUNT
	.align		4
.L_55:
        /*0138*/ 	.byte	0x02, 0x4a
        /*013a*/ 	.byte	0x80
	.zero		1


	//----- nvinfo : EIATTR_MBARRIER_INSTR_OFFSETS
	.align		4
        /*013c*/ 	.byte	0x04, 0x39
        /*013e*/ 	.short	(.L_57 - .L_56)


	//   ....[0]....
.L_56:
        /*0140*/ 	.word	0x00000330
        /*0144*/ 	.word	0x000000ff
        /*0148*/ 	.word	0x00031800
        /*014c*/ 	.short	0x0100
        /*014e*/ 	.byte	0x05
	.zero		1


	//   ....[1]....
        /*0150*/ 	.word	0x00000340
        /*0154*/ 	.word	0x000000ff
        /*0158*/ 	.word	0x00031820
        /*015c*/ 	.short	0x0100
        /*015e*/ 	.byte	0x05
	.zero		1


	//   ....[2]....
        /*0160*/ 	.word	0x00000350
        /*0164*/ 	.word	0x000000ff
        /*0168*/ 	.word	0x00031840
        /*016c*/ 	.short	0x0100
        /*016e*/ 	.byte	0x05
	.zero		1


	//   ....[3]....
        /*0170*/ 	.word	0x00000360
        /*0174*/ 	.word	0x000000ff
        /*0178*/ 	.word	0x00031808
        /*017c*/ 	.short	0x0100
        /*017e*/ 	.byte	0x05
	.zero		1


	//   ....[4]....
        /*0180*/ 	.word	0x00000370
        /*0184*/ 	.word	0x000000ff
        /*0188*/ 	.word	0x00031828
        /*018c*/ 	.short	0x0100
        /*018e*/ 	.byte	0x05
	.zero		1


	//   ....[5]....
        /*0190*/ 	.word	0x00000380
        /*0194*/ 	.word	0x000000ff
        /*0198*/ 	.word	0x00031848
        /*019c*/ 	.short	0x0100
        /*019e*/ 	.byte	0x05
	.zero		1


	//   ....[6]....
        /*01a0*/ 	.word	0x00000390
        /*01a4*/ 	.word	0x000000ff
        /*01a8*/ 	.word	0x00031810
        /*01ac*/ 	.short	0x0100
        /*01ae*/ 	.byte	0x05
	.zero		1


	//   ....[7]....
        /*01b0*/ 	.word	0x000003a0
        /*01b4*/ 	.word	0x000000ff
        /*01b8*/ 	.word	0x00031830
        /*01bc*/ 	.short	0x0100
        /*01be*/ 	.byte	0x05
	.zero		1


	//   ....[8]....
        /*01c0*/ 	.word	0x000003b0
        /*01c4*/ 	.word	0x000000ff
        /*01c8*/ 	.word	0x00031850
        /*01cc*/ 	.short	0x0100
        /*01ce*/ 	.byte	0x05
	.zero		1


	//   ....[9]....
        /*01d0*/ 	.word	0x000003c0
        /*01d4*/ 	.word	0x000000ff
        /*01d8*/ 	.word	0x00031818
        /*01dc*/ 	.short	0x0100
        /*01de*/ 	.byte	0x05
	.zero		1


	//   ....[10]....
        /*01e0*/ 	.word	0x000003d0
        /*01e4*/ 	.word	0x000000ff
        /*01e8*/ 	.word	0x00031838
        /*01ec*/ 	.short	0x0100
        /*01ee*/ 	.byte	0x05
	.zero		1


	//   ....[11]....
        /*01f0*/ 	.word	0x000003e0
        /*01f4*/ 	.word	0x000000ff
        /*01f8*/ 	.word	0x00031858
        /*01fc*/ 	.short	0x0100
        /*01fe*/ 	.byte	0x05
	.zero		1


	//   ....[12]....
        /*0200*/ 	.word	0x000003f0
        /*0204*/ 	.word	0x000000ff
        /*0208*/ 	.word	0x00031860
        /*020c*/ 	.short	0x0100
        /*020e*/ 	.byte	0x05
	.zero		1


	//   ....[13]....
        /*0210*/ 	.word	0x00000400
        /*0214*/ 	.word	0x000000ff
        /*0218*/ 	.word	0x00031870
        /*021c*/ 	.short	0x0100
        /*021e*/ 	.byte	0x05
	.zero		1


	//   ....[14]....
        /*0220*/ 	.word	0x00000410
        /*0224*/ 	.word	0x000000ff
        /*0228*/ 	.word	0x00031868
        /*022c*/ 	.short	0x0100
        /*022e*/ 	.byte	0x05
	.zero		1


	//   ....[15]....
        /*0230*/ 	.word	0x00000420
        /*0234*/ 	.word	0x000000ff
        /*0238*/ 	.word	0x00031878
        /*023c*/ 	.short	0x0100
        /*023e*/ 	.byte	0x05
	.zero		1


	//   ....[16]....
        /*0240*/ 	.word	0x00000a20
        /*0244*/ 	.word	0x00000002
        /*0248*/ 	.word	0x00031800
        /*024c*/ 	.short	0x010a
        /*024e*/ 	.byte	0xff
	.zero		1


	//   ....[17]....
        /*0250*/ 	.word	0x00000db0
        /*0254*/ 	.word	0x00000002
        /*0258*/ 	.word	0x00000000
        /*025c*/ 	.short	0x0101
        /*025e*/ 	.byte	0xff
	.zero		1


	//   ....[18]....
        /*0260*/ 	.word	0x000010d0
        /*0264*/ 	.word	0x00000000
        /*0268*/ 	.word	0x00031870
        /*026c*/ 	.short	0x010a
        /*026e*/ 	.byte	0x08
	.zero		1


	//   ....[19]....
        /*0270*/ 	.word	0x00001150
        /*0274*/ 	.word	0x000000ff
        /*0278*/ 	.word	0x00031840
        /*027c*/ 	.short	0x010a
        /*027e*/ 	.byte	0x0a
	.zero		1


	//   ....[20]....
        /*0280*/ 	.word	0x00001520
        /*0284*/ 	.word	0x000000ff
        /*0288*/ 	.word	0x00031840
        /*028c*/ 	.short	0x010a
        /*028e*/ 	.byte	0x0d
	.zero		1


	//   ....[21]....
        /*0290*/ 	.word	0x00001af0
        /*0294*/ 	.word	0x00000003
        /*0298*/ 	.word	0x00031820
        /*029c*/ 	.short	0x010a
        /*029e*/ 	.byte	0xff
	.zero		1


	//   ....[22]....
        /*02a0*/ 	.word	0x00001d90
        /*02a4*/ 	.word	0x00000003
        /*02a8*/ 	.word	0x00031828
        /*02ac*/ 	.short	0x010a
        /*02ae*/ 	.byte	0xff
	.zero		1


	//   ....[23]....
        /*02b0*/ 	.word	0x00001ef0
        /*02b4*/ 	.word	0x00000003
        /*02b8*/ 	.word	0x00031830
        /*02bc*/ 	.short	0x010a
        /*02be*/ 	.byte	0xff
	.zero		1


	//   ....[24]....
        /*02c0*/ 	.word	0x00002040
        /*02c4*/ 	.word	0x00000003
        /*02c8*/ 	.word	0x00031838
        /*02cc*/ 	.short	0x010a
        /*02ce*/ 	.byte	0xff
	.zero		1


	//   ....[25]....
        /*02d0*/ 	.word	0x00002520
        /*02d4*/ 	.word	0x00000002
        /*02d8*/ 	.word	0x00031860
        /*02dc*/ 	.short	0x010a
        /*02de*/ 	.byte	0xff
	.zero		1


	//   ....[26]....
        /*02e0*/ 	.word	0x00003ce0
        /*02e4*/ 	.word	0x00000002
        /*02e8*/ 	.word	0x00000000
        /*02ec*/ 	.short	0x0101
        /*02ee*/ 	.byte	0xff
	.zero		1


	//   ....[27]....
        /*02f0*/ 	.word	0x00004050
        /*02f4*/ 	.word	0x00000002
        /*02f8*/ 	.word	0x00031800
        /*02fc*/ 	.short	0x010a
        /*02fe*/ 	.byte	0xff
	.zero		1


	//   ....[28]....
        /*0300*/ 	.word	0x000040d0
        /*0304*/ 	.word	0x00000000
        /*0308*/ 	.word	0x00031870
        /*030c*/ 	.short	0x010a
        /*030e*/ 	.byte	0xff
	.zero		1


	//   ....[29]....
        /*0310*/ 	.word	0x00004140
        /*0314*/ 	.word	0x00000002
        /*0318*/ 	.word	0x00031840
        /*031c*/ 	.short	0x010a
        /*031e*/ 	.byte	0xff
	.zero		1


	//   ....[30]....
        /*0320*/ 	.word	0x000041b0
        /*0324*/ 	.word	0x00000002
        /*0328*/ 	.word	0x00031840
        /*032c*/ 	.short	0x010a
        /*032e*/ 	.byte	0xff
	.zero		1


	//   ....[31]....
        /*0330*/ 	.word	0x00004220
        /*0334*/ 	.word	0x00000003
        /*0338*/ 	.word	0x00031820
        /*033c*/ 	.short	0x010a
        /*033e*/ 	.byte	0xff
	.zero		1


	//   ....[32]....
        /*0340*/ 	.word	0x00004280
        /*0344*/ 	.word	0x00000003
        /*0348*/ 	.word	0x00031828
        /*034c*/ 	.short	0x010a
        /*034e*/ 	.byte	0xff
	.zero		1


	//   ....[33]....
        /*0350*/ 	.word	0x000042e0
        /*0354*/ 	.word	0x00000003
        /*0358*/ 	.word	0x00031830
        /*035c*/ 	.short	0x010a
        /*035e*/ 	.byte	0xff
	.zero		1


	//   ....[34]....
        /*0360*/ 	.word	0x00004350
        /*0364*/ 	.word	0x00000003
        /*0368*/ 	.word	0x00031838
        /*036c*/ 	.short	0x010a
        /*036e*/ 	.byte	0xff
	.zero		1


	//   ....[35]....
        /*0370*/ 	.word	0x000043b0
        /*0374*/ 	.word	0x00000002
        /*0378*/ 	.word	0x00031860
        /*037c*/ 	.short	0x010a
        /*037e*/ 	.byte	0xff
	.zero		1


	//----- nvinfo : EIATTR_NUM_MBARRIERS
	.align		4
.L_57:
        /*0380*/ 	.byte	0x03, 0x38
        /*0382*/ 	.short	0x0010


	//----- nvinfo : EIATTR_EXIT_INSTR_OFFSETS
	.align		4
        /*0384*/ 	.byte	0x04, 0x1c
        /*0386*/ 	.short	(.L_59 - .L_58)


	//   ....[0]....
.L_58:
        /*0388*/ 	.word	0x00000830


	//   ....[1]....
        /*038c*/ 	.word	0x00000e10


	//   ....[2]....
        /*0390*/ 	.word	0x00000ef0


	//   ....[3]....
        /*0394*/ 	.word	0x00001840


	//   ....[4]....
        /*0398*/ 	.word	0x000018b0


	//   ....[5]....
        /*039c*/ 	.word	0x000021d0


	//   ....[6]....
        /*03a0*/ 	.word	0x00002230


	//   ....[7]....
        /*03a4*/ 	.word	0x00003e40


	//   ....[8]....
        /*03a8*/ 	.word	0x00004030


	//----- nvinfo : EIATTR_MAX_THREADS
	.align		4
.L_59:
        /*03ac*/ 	.byte	0x04, 0x05
        /*03ae*/ 	.short	(.L_61 - .L_60)
.L_60:
        /*03b0*/ 	.word	0x00000100
        /*03b4*/ 	.word	0x00000001
        /*03b8*/ 	.word	0x00000001


	//----- nvinfo : EIATTR_CRS_STACK_SIZE
	.align		4
.L_61:
        /*03bc*/ 	.byte	0x04, 0x1e
        /*03be*/ 	.short	(.L_63 - .L_62)
.L_62:
        /*03c0*/ 	.word	0x00000000


	//----- nvinfo : EIATTR_CBANK_PARAM_SIZE
	.align		4
.L_63:
        /*03c4*/ 	.byte	0x03, 0x19
        /*03c6*/ 	.short	0x02c0


	//----- nvinfo : EIATTR_PARAM_CBANK
	.align		4
        /*03c8*/ 	.byte	0x04, 0x0a
        /*03ca*/ 	.short	(.L_65 - .L_64)
	.align		4
.L_64:
        /*03cc*/ 	.word	index@(.nv.constant0._ZN9deep_gemm24sm100_fp8_gemm_1d1d_implILN4cute4UMMA5MajorE0ELS3_0ELj0ELj4096ELj7168ELj128ELj224ELj128ELj1ELj128ELj128ELj64ELj4ELj128ELj128ELj1ELb0ELj151ELNS_8GemmTypeE0ELb0EN7cutlass10bfloat16_tENS_16EpilogueIdentityEEEvPijjj14CUtensorMap_stS9_S9_S9_S9_)
        /*03d0*/ 	.short	0x0380
        /*03d2*/ 	.short	0x02c0


	//----- nvinfo : EIATTR_SW_WAR
	.align		4
.L_65:
        /*03d4*/ 	.byte	0x04, 0x36
        /*03d6*/ 	.short	(.L_67 - .L_66)
.L_66:
        /*03d8*/ 	.word	0x00000008
.L_67:


//--------------------- .nv.compat                --------------------------
	.section	.nv.compat,"",@"SHT_CUDA_COMPAT_INFO"
	.align	4
        /*0000*/ 	.byte	0x02, 0x02, 0x02, 0x00, 0x02, 0x05, 0x05, 0x00, 0x02, 0x03, 0x01, 0x00, 0x02, 0x06, 0x01, 0x00


//--------------------- .nv.callgraph             --------------------------
	.section	.nv.callgraph,"",@"SHT_CUDA_CALLGRAPH"
	.align	4
	.sectionentsize	8
	.align		4
        /*0000*/ 	.word	0x00000000
	.align		4
        /*0004*/ 	.word	0xffffffff
	.align		4
        /*0008*/ 	.word	0x00000000
	.align		4
        /*000c*/ 	.word	0xfffffffe
	.align		4
        /*0010*/ 	.word	0x00000000
	.align		4
        /*0014*/ 	.word	0xfffffffd
	.align		4
        /*0018*/ 	.word	0x00000000
	.align		4
        /*001c*/ 	.word	0xfffffffc


//--------------------- .nv.constant4             --------------------------
	.section	.nv.constant4,"a",@progbits
	.align	8
	.align		8
.nv.constant4:
        /*0000*/ 	.dword	_ZN47_INTERNAL_d5a3e0a8_9_kernel_cu_eba2993e_28963654cuda3std3__45__cpo5beginE
	.align		8
        /*0008*/ 	.dword	_ZN47_INTERNAL_d5a3e0a8_9_kernel_cu_eba2993e_28963654cuda3std3__45__cpo3endE
	.align		8
        /*0010*/ 	.dword	_ZN47_INTERNAL_d5a3e0a8_9_kernel_cu_eba2993e_28963654cuda3std3__45__cpo6cbeginE
	.align		8
        /*0018*/ 	.dword	_ZN47_INTERNAL_d5a3e0a8_9_kernel_cu_eba2993e_28963654cuda3std3__45__cpo4cendE
	.align		8
        /*0020*/ 	.dword	_ZN47_INTERNAL_d5a3e0a8_9_kernel_cu_eba2993e_28963654cuda3std3__449_GLOBAL__N__d5a3e0a8_9_kernel_cu_eba2993e_28963656ignoreE
	.align		8
        /*0028*/ 	.dword	_ZN47_INTERNAL_d5a3e0a8_9_kernel_cu_eba2993e_28963654cuda3std3__419piecewise_constructE
	.align		8
        /*0030*/ 	.dword	_ZN47_INTERNAL_d5a3e0a8_9_kernel_cu_eba2993e_28963654cuda3std3__48in_placeE
	.align		8
        /*0038*/ 	.dword	_ZN47_INTERNAL_d5a3e0a8_9_kernel_cu_eba2993e_28963654cuda3std6ranges3__45__cpo4swapE
	.align		8
        /*0040*/ 	.dword	_ZN47_INTERNAL_d5a3e0a8_9_kernel_cu_eba2993e_28963654cuda3std6ranges3__45__cpo9iter_moveE
	.align		8
        /*0048*/ 	.dword	_ZN47_INTERNAL_d5a3e0a8_9_kernel_cu_eba2993e_28963654cute7productE
	.align		8
        /*0050*/ 	.dword	_ZN47_INTERNAL_d5a3e0a8_9_kernel_cu_eba2993e_28963654cute1_E


//--------------------- .text._ZN9deep_gemm24sm100_fp8_gemm_1d1d_implILN4cute4UMMA5MajorE0ELS3_0ELj0ELj4096ELj7168ELj128ELj224ELj128ELj1ELj128ELj128ELj64ELj4ELj128ELj128ELj1ELb0ELj151ELNS_8GemmTypeE0ELb0EN7cutlass10bfloat16_tENS_16EpilogueIdentityEEEvPijjj14CUtensorMap_stS9_S9_S9_S9_ --------------------------
	.section	.text._ZN9deep_gemm24sm100_fp8_gemm_1d1d_implILN4cute4UMMA5MajorE0ELS3_0ELj0ELj4096ELj7168ELj128ELj224ELj128ELj1ELj128ELj128ELj64ELj4ELj128ELj128ELj1ELb0ELj151ELNS_8GemmTypeE0ELb0EN7cutlass10bfloat16_tENS_16EpilogueIdentityEEEvPijjj14CUtensorMap_stS9_S9_S9_S9_,"ax",@progbits
	.align	128
        .global         _ZN9deep_gemm24sm100_fp8_gemm_1d1d_implILN4cute4UMMA5MajorE0ELS3_0ELj0ELj4096ELj7168ELj128ELj224ELj128ELj1ELj128ELj128ELj64ELj4ELj128ELj128ELj1ELb0ELj151ELNS_8GemmTypeE0ELb0EN7cutlass10bfloat16_tENS_16EpilogueIdentityEEEvPijjj14CUtensorMap_stS9_S9_S9_S9_
        .type           _ZN9deep_gemm24sm100_fp8_gemm_1d1d_implILN4cute4UMMA5MajorE0ELS3_0ELj0ELj4096ELj7168ELj128ELj224ELj128ELj1ELj128ELj128ELj64ELj4ELj128ELj128ELj1ELb0ELj151ELNS_8GemmTypeE0ELb0EN7cutlass10bfloat16_tENS_16EpilogueIdentityEEEvPijjj14CUtensorMap_stS9_S9_S9_S9_,@function
        .size           _ZN9deep_gemm24sm100_fp8_gemm_1d1d_implILN4cute4UMMA5MajorE0ELS3_0ELj0ELj4096ELj7168ELj128ELj224ELj128ELj1ELj128ELj128ELj64ELj4ELj128ELj128ELj1ELb0ELj151ELNS_8GemmTypeE0ELb0EN7cutlass10bfloat16_tENS_16EpilogueIdentityEEEvPijjj14CUtensorMap_stS9_S9_S9_S9_,(.L_x_81 - _ZN9deep_gemm24sm100_fp8_gemm_1d1d_implILN4cute4UMMA5MajorE0ELS3_0ELj0ELj4096ELj7168ELj128ELj224ELj128ELj1ELj128ELj128ELj64ELj4ELj128ELj128ELj1ELb0ELj151ELNS_8GemmTypeE0ELb0EN7cutlass10bfloat16_tENS_16EpilogueIdentityEEEvPijjj14CUtensorMap_stS9_S9_S9_S9_)
        .other          _ZN9deep_gemm24sm100_fp8_gemm_1d1d_implILN4cute4UMMA5MajorE0ELS3_0ELj0ELj4096ELj7168ELj128ELj224ELj128ELj1ELj128ELj128ELj64ELj4ELj128ELj128ELj1ELb0ELj151ELNS_8GemmTypeE0ELb0EN7cutlass10bfloat16_tENS_16EpilogueIdentityEEEvPijjj14CUtensorMap_stS9_S9_S9_S9_,@"STO_CUDA_ENTRY STV_DEFAULT"
_ZN9deep_gemm24sm100_fp8_gemm_1d1d_implILN4cute4UMMA5MajorE0ELS3_0ELj0ELj4096ELj7168ELj128ELj224ELj128ELj1ELj128ELj128ELj64ELj4ELj128ELj128ELj1ELb0ELj151ELNS_8GemmTypeE0ELb0EN7cutlass10bfloat16_tENS_16EpilogueIdentityEEEvPijjj14CUtensorMap_stS9_S9_S9_S9_:
.text._ZN9deep_gemm24sm100_fp8_gemm_1d1d_implILN4cute4UMMA5MajorE0ELS3_0ELj0ELj4096ELj7168ELj128ELj224ELj128ELj1ELj128ELj128ELj64ELj4ELj128ELj128ELj1ELb0ELj151ELNS_8GemmTypeE0ELb0EN7cutlass10bfloat16_tENS_16EpilogueIdentityEEEvPijjj14CUtensorMap_stS9_S9_S9_S9_:
[----:B------:R-:W1:Y:S01]  /*0000*/  LDC R1, c[0x0][0x37c] ;  /* 0x0000df00ff017b82 */ /* 0x000e620000000800 */
[----:B------:R-:W2:Y:S02]  /*0010*/  S2R R0, SR_TID.X ;  /* 0x0000000000007919 */ /* 0x000ea40000002100 */
[----:B--2---:R-:W-:-:S05]  /*0020*/  SHF.R.U32.HI R0, RZ, 0x5, R0 ;  /* 0x00000005ff007819 */ /* 0x004fca0000011600 */
[----:B------:R-:W2:Y:S02]  /*0030*/  SHFL.IDX PT, R3, R0, RZ, 0x1f ;  /* 0x00001fff00037589 */ /* 0x000ea400000e0000 */
[----:B--2---:R-:W-:-:S13]  /*0040*/  ISETP.NE.AND P0, PT, R3, 0x2, PT ;  /* 0x000000020300780c */ /* 0x004fda0003f05270 */
[----:B-1----:R-:W-:Y:S05]  /*0050*/  @!P0 BRA `(.L_x_0) ;  /* 0x0000000400008947 */ /* 0x002fea0003800000 */
[----:B------:R-:W-:-:S13]  /*0060*/  ISETP.NE.AND P0, PT, R3, 0x1, PT ;  /* 0x000000010300780c */ /* 0x000fda0003f05270 */
[----:B------:R-:W-:Y:S05]  /*0070*/  @!P0 BRA `(.L_x_1) ;  /* 0x0000000000608947 */ /* 0x000fea0003800000 */
[----:B------:R-:W-:-:S13]  /*0080*/  ISETP.NE.AND P0, PT, R3, RZ, PT ;  /* 0x000000ff0300720c */ /* 0x000fda0003f05270 */
[----:B------:R-:W-:Y:S05]  /*0090*/  @P0 BRA `(.L_x_2) ;  /* 0x0000000400a80947 */ /* 0x000fea0003800000 */
[----:B------:R-:W-:Y:S01]  /*00a0*/  ELECT P0, URZ, PT ;  /* 0x0000000000ff782f */ /* 0x000fe20003800000 */
[----:B------:R-:W-:-:S12]  /*00b0*/  BSSY.RECONVERGENT B0, `(.L_x_3) ;  /* 0x0000013000007945 */ /* 0x000fd80003800200 */
[----:B------:R-:W-:Y:S05]  /*00c0*/  @!P0 BRA `(.L_x_4) ;  /* 0x0000000000448947 */ /* 0x000fea0003800000 */
[----:B------:R-:W1:Y:S02]  /*00d0*/  LDCU.64 UR4, c[0x0][0x348] ;  /* 0x00006900ff0477ac */ /* 0x000e640008000a00 */
[----:B-1----:R-:W-:Y:S02]  /*00e0*/  UIADD3 UR12, UP4, UPT, UR4, 0x40, URZ ;  /* 0x00000040040c7890 */ /* 0x002fe4000ff9e0ff */
[----:B------:R-:W-:Y:S02]  /*00f0*/  UIADD3 UR10, UP3, UPT, UR4, 0xc0, URZ ;  /* 0x000000c0040a7890 */ /* 0x000fe4000ff7e0ff */
[----:B------:R-:W-:Y:S02]  /*0100*/  UIADD3 UR8, UP2, UPT, UR4, 0x140, URZ ;  /* 0x0000014004087890 */ /* 0x000fe4000ff5e0ff */
[----:B------:R-:W-:Y:S02]  /*0110*/  UIADD3 UR6, UP1, UPT, UR4, 0x1c0, URZ ;  /* 0x000001c004067890 */ /* 0x000fe4000ff3e0ff */
[----:B------:R-:W-:-:S02]  /*0120*/  UIADD3 UR4, UP0, UPT, UR4, 0x240, URZ ;  /* 0x0000024004047890 */ /* 0x000fc4000ff1e0ff */
[----:B------:R-:W-:Y:S02]  /*0130*/  UIADD3.X UR13, UPT, UPT, URZ, UR5, URZ, UP4, !UPT ;  /* 0x00000005ff0d7290 */ /* 0x000fe4000a7fe4ff */
[----:B------:R-:W-:Y:S02]  /*0140*/  UIADD3.X UR11, UPT, UPT, URZ, UR5, URZ, UP3, !UPT ;  /* 0x00000005ff0b7290 */ /* 0x000fe40009ffe4ff */
[----:B------:R-:W-:Y:S02]  /*0150*/  UIADD3.X UR9, UPT, UPT, URZ, UR5, URZ, UP2, !UPT ;  /* 0x00000005ff097290 */ /* 0x000fe400097fe4ff */
[----:B------:R-:W-:Y:S02]  /*0160*/  UIADD3.X UR7, UPT, UPT, URZ, UR5, URZ, UP1, !UPT ;  /* 0x00000005ff077290 */ /* 0x000fe40008ffe4ff */
[----:B------:R-:W-:Y:S01]  /*0170*/  UIADD3.X UR5, UPT, UPT, URZ, UR5, URZ, UP0, !UPT ;  /* 0x00000005ff057290 */ /* 0x000fe200087fe4ff */
[----:B------:R1:W-:Y:S02]  /*0180*/  UTMACCTL.PF [UR12] ;  /* 0x000000000c0079b9 */ /* 0x0003e40008040000 */
[----:B------:R1:W-:Y:S02]  /*0190*/  UTMACCTL.PF [UR10] ;  /* 0x000000000a0079b9 */ /* 0x0003e40008040000 */
[----:B------:R1:W-:Y:S02]  /*01a0*/  UTMACCTL.PF [UR8] ;  /* 0x00000000080079b9 */ /* 0x0003e40008040000 */
[----:B------:R1:W-:Y:S02]  /*01b0*/  UTMACCTL.PF [UR6] ;  /* 0x00000000060079b9 */ /* 0x0003e40008040000 */
[----:B------:R1:W-:Y:S02]  /*01c0*/  UTMACCTL.PF [UR4] ;  /* 0x00000000040079b9 */ /* 0x0003e40008040000 */
[----:B-1----:R-:W-:Y:S01]  /*01d0*/  NOP ;  /* 0x0000000000007918 */ /* 0x002fe20000000000 */
.L_x_4:
[----:B------:R-:W-:Y:S05]  /*01e0*/  BSYNC.RECONVERGENT B0 ;  /* 0x0000000000007941 */ /* 0x000fea0003800200 */
.L_x_3:
[----:B------:R-:W-:Y:S05]  /*01f0*/  BRA `(.L_x_2) ;  /* 0x0000000400507947 */ /* 0x000fea0003800000 */
.L_x_1:
[----:B------:R-:W-:Y:S01]  /*0200*/  ELECT P0, URZ, PT ;  /* 0x0000000000ff782f */ /* 0x000fe20003800000 */
[----:B------:R-:W-:-:S12]  /*0210*/  BSSY.RECONVERGENT B0, `(.L_x_5) ;  /* 0x0000023000007945 */ /* 0x000fd80003800200 */
[----:B------:R-:W-:Y:S05]  /*0220*/  @!P0 BRA `(.L_x_6) ;  /* 0x0000000000848947 */ /* 0x000fea0003800000 */
[----:B------:R-:W1:Y:S01]  /*0230*/  S2UR UR5, SR_CgaCtaId ;  /* 0x00000000000579c3 */ /* 0x000e620000008800 */
[----:B------:R-:W-:Y:S01]  /*0240*/  UMOV UR7, 0x400 ;  /* 0x0000040000077882 */ /* 0x000fe20000000000 */
[----:B------:R-:W-:Y:S01]  /*0250*/  UMOV UR6, 0x1 ;  /* 0x0000000100067882 */ /* 0x000fe20000000000 */
[----:B------:R-:W-:Y:S02]  /*0260*/  UMOV UR4, 0x20 ;  /* 0x0000002000047882 */ /* 0x000fe40000000000 */
[----:B------:R-:W-:-:S04]  /*0270*/  UIADD3 UR8, UPT, UPT, -UR4, 0x100000, URZ ;  /* 0x0010000004087890 */ /* 0x000fc8000fffe1ff */
[----:B------:R-:W-:Y:S02]  /*0280*/  USHF.L.U32 UR9, UR8, 0xb, URZ ;  /* 0x0000000b08097899 */ /* 0x000fe400080006ff */
[----:B------:R-:W-:Y:S01]  /*0290*/  USHF.L.U32 UR8, UR8, 0x1, URZ ;  /* 0x0000000108087899 */ /* 0x000fe200080006ff */
[----:B------:R-:W-:Y:S02]  /*02a0*/  UMOV UR4, 0x80 ;  /* 0x0000008000047882 */ /* 0x000fe40000000000 */
[----:B------:R-:W-:-:S04]  /*02b0*/  UIADD3 UR10, UPT, UPT, -UR4, 0x100000, URZ ;  /* 0x00100000040a7890 */ /* 0x000fc8000fffe1ff */
[----:B------:R-:W-:Y:S02]  /*02c0*/  USHF.L.U32 UR11, UR10, 0xb, URZ ;  /* 0x0000000b0a0b7899 */ /* 0x000fe400080006ff */
[----:B------:R-:W-:Y:S02]  /*02d0*/  USHF.L.U32 UR10, UR10, 0x1, URZ ;  /* 0x000000010a0a7899 */ /* 0x000fe400080006ff */
[----:B-1----:R-:W-:Y:S02]  /*02e0*/  ULEA UR5, UR5, UR7, 0x18 ;  /* 0x0000000705057291 */ /* 0x002fe4000f8ec0ff */
[----:B------:R-:W-:-:S04]  /*02f0*/  UIADD3 UR6, UPT, UPT, -UR6, 0x100000, URZ ;  /* 0x0010000006067890 */ /* 0x000fc8000fffe1ff */
[----:B------:R-:W-:Y:S02]  /*0300*/  USHF.L.U32 UR7, UR6, 0xb, URZ ;  /* 0x0000000b06077899 */ /* 0x000fe400080006ff */
[----:B------:R-:W-:Y:S01]  /*0310*/  USHF.L.U32 UR6, UR6, 0x1, URZ ;  /* 0x0000000106067899 */ /* 0x000fe200080006ff */
[----:B------:R-:W1:Y:S11]  /*0320*/  FENCE.VIEW.ASYNC.S ;  /* 0x00000000000073c6 */ /* 0x000e760000000000 */
[----:B-1----:R1:W2:Y:S01]  /*0330*/  SYNCS.EXCH.64 URZ, [UR5+0x31800], UR6 ;  /* 0x0318000605ff75b2 */ /* 0x0022a20008000100 */
[----:B------:R1:W3:Y:S01]  /*0340*/  SYNCS.EXCH.64 URZ, [UR5+0x31820], UR6 ;  /* 0x0318200605ff75b2 */ /* 0x0002e20008000100 */
[----:B------:R1:W4:Y:S01]  /*0350*/  SYNCS.EXCH.64 URZ, [UR5+0x31840], UR8 ;  /* 0x0318400805ff75b2 */ /* 0x0003220008000100 */
[----:B------:R1:W5:Y:S01]  /*0360*/  SYNCS.EXCH.64 URZ, [UR5+0x31808], UR6 ;  /* 0x0318080605ff75b2 */ /* 0x0003620008000100 */
[----:B------:R1:W1:Y:S01]  /*0370*/  SYNCS.EXCH.64 URZ, [UR5+0x31828], UR6 ;  /* 0x0318280605ff75b2 */ /* 0x0002620008000100 */
        /* <DEDUP_REMOVED lines=11> */
[----:B------:R-:W-:Y:S01]  /*0430*/  NOP ;  /* 0x0000000000007918 */ /* 0x000fe20000000000 */
.L_x_6:
[----:B-1----:R-:W-:Y:S05]  /*0440*/  BSYNC.RECONVERGENT B0 ;  /* 0x0000000000007941 */ /* 0x002fea0003800200 */
.L_x_5:
[----:B------:R-:W-:Y:S05]  /*0450*/  BRA `(.L_x_2) ;  /* 0x0000000000b87947 */ /* 0x000fea0003800000 */
.L_x_0:
[----:B------:R-:W1:Y:S01]  /*0460*/  S2UR UR6, SR_CgaCtaId ;  /* 0x00000000000679c3 */ /* 0x000e620000008800 */
[----:B------:R-:W-:Y:S01]  /*0470*/  NOP ;  /* 0x0000000000007918 */ /* 0x000fe20000000000 */
[----:B------:R-:W-:Y:S01]  /*0480*/  UMOV UR4, 0x40 ;  /* 0x0000004000047882 */ /* 0x000fe20000000000 */
[----:B------:R-:W-:Y:S01]  /*0490*/  UMOV UR5, 0x400 ;  /* 0x0000040000057882 */ /* 0x000fe20000000000 */
[----:B-1----:R-:W-:Y:S02]  /*04a0*/  ULEA UR4, UR6, UR4, 0x18 ;  /* 0x0000000406047291 */ /* 0x002fe4000f8ec0ff */
[----:B------:R-:W-:-:S07]  /*04b0*/  ULEA UR5, UR6, UR5, 0x18 ;  /* 0x0000000506057291 */ /* 0x000fce000f8ec0ff */
[----:B------:R-:W1:Y:S02]  /*04c0*/  LDS.U8 R0, [UR4] ;  /* 0x00000004ff007984 */ /* 0x000e640008000000 */
[----:B-1----:R-:W-:-:S13]  /*04d0*/  ISETP.NE.AND P0, PT, R0, RZ, PT ;  /* 0x000000ff0000720c */ /* 0x002fda0003f05270 */
[----:B------:R-:W-:Y:S05]  /*04e0*/  @P0 BRA `(.L_x_7) ;  /* 0x00000000007c0947 */ /* 0x000fea0003800000 */
[----:B------:R-:W-:-:S13]  /*04f0*/  ELECT P0, URZ, PT ;  /* 0x0000000000ff782f */ /* 0x000fda0003800000 */
[----:B------:R-:W-:Y:S05]  /*0500*/  @!P0 BRA `(.L_x_8) ;  /* 0x0000000000848947 */ /* 0x000fea0003800000 */
[----:B------:R-:W-:Y:S01]  /*0510*/  UMOV UR4, 0x10 ;  /* 0x0000001000047882 */ /* 0x000fe20000000000 */
[----:B------:R-:W-:-:S04]  /*0520*/  IMAD.MOV.U32 R2, RZ, RZ, 0xffff ;  /* 0x0000ffffff027424 */ /* 0x000fc800078e00ff */
[----:B------:R-:W-:Y:S04]  /*0530*/  DEPBAR.LE SB1, 0x36 ;  /* 0x00009d800000791a */ /* 0x000fe80000000000 */
[----:B------:R-:W1:Y:S02]  /*0540*/  UTCATOMSWS.FIND_AND_SET.ALIGN UP0, UR4, UR4 ;  /* 0x00000004000475e3 */ /* 0x000e640008000800 */
[----:B-1----:R-:W-:Y:S01]  /*0550*/  PLOP3.LUT P0, PT, PT, PT, UP0, 0x80, 0x8 ;  /* 0x000000000008781c */ /* 0x002fe20003f0f008 */
[----:B------:R-:W-:-:S03]  /*0560*/  IMAD.U32 R7, RZ, RZ, UR4 ;  /* 0x00000004ff077e24 */ /* 0x000fc6000f8e00ff */
[----:B------:R-:W-:-:S04]  /*0570*/  SEL R0, RZ, 0xffffffff, !P0 ;  /* 0xffffffffff007807 */ /* 0x000fc80004000000 */
[----:B------:R-:W-:Y:S01]  /*0580*/  ISETP.NE.AND P0, PT, R0, RZ, PT ;  /* 0x000000ff0000720c */ /* 0x000fe20003f05270 */
[----:B------:R-:W-:-:S12]  /*0590*/  IMAD.MOV.U32 R0, RZ, RZ, 0x1 ;  /* 0x00000001ff007424 */ /* 0x000fd800078e00ff */
[----:B------:R-:W-:Y:S05]  /*05a0*/  @P0 BRA `(.L_x_9) ;  /* 0x0000000000240947 */ /* 0x000fea0003800000 */
.L_x_10:
[----:B------:R-:W-:Y:S05]  /*05b0*/  NANOSLEEP 0x64 ;  /* 0x000000640000795d */ /* 0x000fea0003800000 */
[----:B------:R-:W-:-:S05]  /*05c0*/  UMOV UR4, 0x10 ;  /* 0x0000001000047882 */ /* 0x000fca0000000000 */
[----:B------:R-:W-:Y:S04]  /*05d0*/  DEPBAR.LE SB1, 0x36 ;  /* 0x00009d800000791a */ /* 0x000fe80000000000 */
[----:B------:R-:W1:Y:S02]  /*05e0*/  UTCATOMSWS.FIND_AND_SET.ALIGN UP0, UR4, UR4 ;  /* 0x00000004000475e3 */ /* 0x000e640008000800 */
[----:B-1----:R-:W-:Y:S01]  /*05f0*/  PLOP3.LUT P0, PT, PT, PT, UP0, 0x80, 0x8 ;  /* 0x000000000008781c */ /* 0x002fe20003f0f008 */
[----:B------:R-:W-:-:S03]  /*0600*/  IMAD.U32 R7, RZ, RZ, UR4 ;  /* 0x00000004ff077e24 */ /* 0x000fc6000f8e00ff */
[----:B------:R-:W-:-:S04]  /*0610*/  SEL R4, RZ, 0xffffffff, !P0 ;  /* 0xffffffffff047807 */ /* 0x000fc80004000000 */
[----:B------:R-:W-:-:S13]  /*0620*/  ISETP.NE.AND P0, PT, R4, RZ, PT ;  /* 0x000000ff0400720c */ /* 0x000fda0003f05270 */
[----:B------:R-:W-:Y:S05]  /*0630*/  @!P0 BRA `(.L_x_10) ;  /* 0xfffffffc00dc8947 */ /* 0x000fea000383ffff */
.L_x_9:
[C---:B------:R-:W-:Y:S01]  /*0640*/  VIADD R5, R7.reuse, 0x10 ;  /* 0x0000001007057836 */ /* 0x040fe20000000000 */
[----:B------:R-:W-:Y:S01]  /*0650*/  UMOV UR4, 0x50 ;  /* 0x0000005000047882 */ /* 0x000fe20000000000 */
[----:B------:R-:W-:Y:S01]  /*0660*/  SHF.L.U32 R2, R2, R7, RZ ;  /* 0x0000000702027219 */ /* 0x000fe200000006ff */
[----:B------:R-:W-:Y:S01]  /*0670*/  ULEA UR4, UR6, UR4, 0x18 ;  /* 0x0000000406047291 */ /* 0x000fe2000f8ec0ff */
[----:B------:R-:W-:Y:S01]  /*0680*/  IMAD.SHL.U32 R7, R7, 0x20, RZ ;  /* 0x0000002007077824 */ /* 0x000fe200078e00ff */
[----:B------:R-:W-:-:S04]  /*0690*/  SHF.L.U32 R5, R0, R5, RZ ;  /* 0x0000000500057219 */ /* 0x000fc800000006ff */
[----:B------:R-:W-:-:S05]  /*06a0*/  LOP3.LUT R2, R5, R2, RZ, 0xfc, !PT ;  /* 0x0000000205027212 */ /* 0x000fca00078efcff */
[----:B------:R1:W-:Y:S04]  /*06b0*/  ATOMS.OR RZ, [UR4], R2 ;  /* 0x00000002ffff798c */ /* 0x0003e8000b000004 */
[----:B------:R1:W-:Y:S01]  /*06c0*/  STS [UR5+0x31880], R7 ;  /* 0x03188007ff007988 */ /* 0x0003e20008000805 */
[----:B------:R-:W-:Y:S05]  /*06d0*/  BRA `(.L_x_8) ;  /* 0x0000000000107947 */ /* 0x000fea0003800000 */
.L_x_7:
[----:B------:R-:W-:Y:S02]  /*06e0*/  MOV R0, 0xffffffff ;  /* 0xffffffff00007802 */ /* 0x000fe40000000f00 */
[----:B------:R-:W-:-:S03]  /*06f0*/  MOV R4, 0x720 ;  /* 0x0000072000047802 */ /* 0x000fc60000000f00 */
[----:B------:R1:W-:Y:S04]  /*0700*/  STS [UR5+0x31880], R0 ;  /* 0x03188000ff007988 */ /* 0x0003e80008000805 */
[----:B-1----:R-:W-:Y:S05]  /*0710*/  CALL.REL.NOINC `($__internal_1_$__cuda_sm10x_tcgen05_guardrail_trap_phase_invalid_during_alloc) ;  /* 0x0000003c00447944 */ /* 0x002fea0003c00000 */
.L_x_8:
[----:B------:R-:W-:Y:S05]  /*0720*/  WARPSYNC.ALL ;  /* 0x0000000000007948 */ /* 0x000fea0003800000 */
[----:B------:R-:W-:Y:S01]  /*0730*/  NOP ;  /* 0x0000000000007918 */ /* 0x000fe20000000000 */
.L_x_2:
[----:B------:R-:W1:Y:S01]  /*0740*/  LDC R0, c[0x0][0x388] ;  /* 0x0000e200ff007b82 */ /* 0x000e620000000800 */
[----:B------:R-:W5:Y:S07]  /*0750*/  S2R R21, SR_LANEID ;  /* 0x0000000000157919 */ /* 0x000f6e0000000000 */
[----:B--2345:R-:W-:Y:S01]  /*0760*/  BAR.SYNC.DEFER_BLOCKING 0x0 ;  /* 0x0000000000007b1d */ /* 0x03cfe20000010000 */
[----:B------:R-:W-:Y:S02]  /*0770*/  ISETP.NE.AND P0, PT, R3, RZ, PT ;  /* 0x000000ff0300720c */ /* 0x000fe40003f05270 */
[----:B-1----:R-:W-:-:S04]  /*0780*/  IADD3 R0, PT, PT, R0, 0x7f, RZ ;  /* 0x0000007f00007810 */ /* 0x002fc80007ffe0ff */
[----:B------:R-:W-:-:S05]  /*0790*/  SHF.R.U32.HI R31, RZ, 0x7, R0 ;  /* 0x00000007ff1f7819 */ /* 0x000fca0000011600 */
[----:B------:R-:W-:Y:S02]  /*07a0*/  IMAD R5, R31, 0x13, RZ ;  /* 0x000000131f057824 */ /* 0x000fe400078e02ff */
[----:B------:R-:W-:Y:S05]  /*07b0*/  @!P0 BRA `(.L_x_11) ;  /* 0x00000010002c8947 */ /* 0x000fea0003800000 */
[----:B------:R-:W-:Y:S01]  /*07c0*/  ISETP.NE.AND P0, PT, R3, 0x1, PT ;  /* 0x000000010300780c */ /* 0x000fe20003f05270 */
[----:B------:R-:W1:-:S12]  /*07d0*/  S2UR UR5, SR_CgaCtaId ;  /* 0x00000000000579c3 */ /* 0x000e580000008800 */
[----:B------:R-:W-:Y:S05]  /*07e0*/  @!P0 BRA `(.L_x_12) ;  /* 0x0000000400948947 */ /* 0x000fea0003800000 */
[----:B------:R-:W-:-:S13]  /*07f0*/  ISETP.NE.AND P0, PT, R3, 0x2, PT ;  /* 0x000000020300780c */ /* 0x000fda0003f05270 */
[----:B------:R-:W-:Y:S05]  /*0800*/  @P0 BRA `(.L_x_13) ;  /* 0x0000001800800947 */ /* 0x000fea0003800000 */
[----:B------:R-:W2:Y:S02]  /*0810*/  S2UR UR4, SR_CTAID.X ;  /* 0x00000000000479c3 */ /* 0x000ea40000002500 */
[----:B--2---:R-:W-:-:S13]  /*0820*/  ISETP.LE.U32.AND P0, PT, R5, UR4, PT ;  /* 0x0000000405007c0c */ /* 0x004fda000bf03070 */
[----:B-1----:R-:W-:Y:S05]  /*0830*/  @P0 EXIT ;  /* 0x000000000000094d */ /* 0x002fea0003800000 */
[--C-:B------:R-:W-:Y:S01]  /*0840*/  SHF.R.U32.HI R20, RZ, 0x3, R21.reuse ;  /* 0x00000003ff147819 */ /* 0x100fe20000011615 */
[----:B------:R-:W-:Y:S01]  /*0850*/  ULOP3.LUT UR4, URZ, UR4, URZ, 0x33, !UPT ;  /* 0x00000004ff047292 */ /* 0x000fe2000f8e33ff */
[----:B------:R-:W-:Y:S02]  /*0860*/  HFMA2 R15, -RZ, RZ, 0, 0 ;  /* 0x00000000ff0f7431 */ /* 0x000fe400000001ff */
[----:B------:R-:W-:Y:S01]  /*0870*/  IMAD.MOV.U32 R16, RZ, RZ, RZ ;  /* 0x000000ffff107224 */ /* 0x000fe200078e00ff */
[C---:B------:R-:W-:Y:S01]  /*0880*/  LOP3.LUT R6, R20.reuse, 0x1, RZ, 0x3c, !PT ;  /* 0x0000000114067812 */ /* 0x040fe200078e3cff */
[C---:B------:R-:W-:Y:S01]  /*0890*/  IMAD.SHL.U32 R0, R20.reuse, 0x20, RZ ;  /* 0x0000002014007824 */ /* 0x040fe200078e00ff */
[C---:B------:R-:W-:Y:S01]  /*08a0*/  LOP3.LUT R18, R20.reuse, 0x2, RZ, 0x3c, !PT ;  /* 0x0000000214127812 */ /* 0x040fe200078e3cff */
[----:B------:R-:W-:Y:S01]  /*08b0*/  VIADD R25, R5, UR4 ;  /* 0x0000000405197c36 */ /* 0x000fe20008000000 */
[----:B------:R-:W-:Y:S01]  /*08c0*/  LOP3.LUT R4, R20, 0x3, RZ, 0x3c, !PT ;  /* 0x0000000314047812 */ /* 0x000fe200078e3cff */
[----:B------:R-:W-:Y:S01]  /*08d0*/  IMAD R20, R21, 0x4, R20 ;  /* 0x0000000415147824 */ /* 0x000fe200078e0214 */
[C---:B------:R-:W-:Y:S01]  /*08e0*/  LOP3.LUT R2, R0.reuse, 0x20, RZ, 0x3c, !PT ;  /* 0x0000002000027812 */ /* 0x040fe200078e3cff */
[----:B------:R-:W-:Y:S01]  /*08f0*/  IMAD.HI.U32 R25, R25, 0x36406c81, RZ ;  /* 0x36406c8119197827 */ /* 0x000fe200078e00ff */
[C---:B------:R-:W-:Y:S01]  /*0900*/  LOP3.LUT R22, R0.reuse, 0x40, RZ, 0x3c, !PT ;  /* 0x0000004000167812 */ /* 0x040fe200078e3cff */
[----:B------:R-:W-:Y:S01]  /*0910*/  UMOV UR5, URZ ;  /* 0x000000ff00057c82 */ /* 0x000fe20008000000 */
[CC--:B------:R-:W-:Y:S01]  /*0920*/  IADD3 R24, PT, PT, R0.reuse, R21.reuse, RZ ;  /* 0x0000001500187210 */ /* 0x0c0fe20007ffe0ff */
[C---:B------:R-:W-:Y:S01]  /*0930*/  IMAD R19, R21.reuse, 0x4, R6 ;  /* 0x0000000415137824 */ /* 0x040fe200078e0206 */
[----:B------:R-:W-:Y:S01]  /*0940*/  LOP3.LUT R0, R0, 0x60, RZ, 0x3c, !PT ;  /* 0x0000006000007812 */ /* 0x000fe200078e3cff */
[C---:B------:R-:W-:Y:S01]  /*0950*/  IMAD R18, R21.reuse, 0x4, R18 ;  /* 0x0000000415127824 */ /* 0x040fe200078e0212 */
[----:B------:R-:W-:Y:S01]  /*0960*/  LEA R17, R21, R4, 0x2 ;  /* 0x0000000415117211 */ /* 0x000fe200078e10ff */
[----:B------:R-:W-:Y:S01]  /*0970*/  IMAD.IADD R23, R2, 0x1, R21 ;  /* 0x0000000102177824 */ /* 0x000fe200078e0215 */
[----:B------:R-:W-:Y:S01]  /*0980*/  SHF.R.U32.HI R25, RZ, 0x5, R25 ;  /* 0x00000005ff197819 */ /* 0x000fe20000011619 */
[----:B------:R-:W-:Y:S01]  /*0990*/  IMAD.IADD R22, R22, 0x1, R21 ;  /* 0x0000000116167824 */ /* 0x000fe200078e0215 */
[----:B------:R-:W-:-:S07]  /*09a0*/  IADD3 R21, PT, PT, R0, R21, RZ ;  /* 0x0000001500157210 */ /* 0x000fce0007ffe0ff */
.L_x_17:
[----:B-1----:R-:W1:Y:S01]  /*09b0*/  S2R R0, SR_CgaCtaId ;  /* 0x0000000000007919 */ /* 0x002e620000008800 */
[----:B------:R-:W-:Y:S01]  /*09c0*/  MOV R3, 0x400 ;  /* 0x0000040000037802 */ /* 0x000fe20000000f00 */
[----:B------:R-:W-:-:S03]  /*09d0*/  UMOV UR4, URZ ;  /* 0x000000ff00047c82 */ /* 0x000fc60008000000 */
[----:B-1----:R-:W-:-:S07]  /*09e0*/  LEA R0, R0, R3, 0x18 ;  /* 0x0000000300007211 */ /* 0x002fce00078ec0ff */
.L_x_16:
[----:B-1----:R-:W-:Y:S01]  /*09f0*/  LEA R2, R15, R0, 0x3 ;  /* 0x000000000f027211 */ /* 0x002fe200078e18ff */
[----:B------:R-:W-:Y:S01]  /*0a00*/  ULOP3.LUT UP0, URZ, UR4, 0x3, URZ, 0xc0, !UPT ;  /* 0x0000000304ff7892 */ /* 0x000fe2000f80c0ff */
[----:B------:R-:W-:-:S04]  /*0a10*/  SHF.L.U32 R5, R16, 0x1f, RZ ;  /* 0x0000001f10057819 */ /* 0x000fc800000006ff */
[----:B------:R-:W1:Y:S02]  /*0a20*/  SYNCS.PHASECHK.TRANS64.TRYWAIT P0, [R2+URZ+0x31800], R5 ;  /* 0x03180005020075a7 */ /* 0x000e6400080011ff */
[----:B-1----:R-:W-:Y:S05]  /*0a30*/  @!P0 BRA `(.L_x_14) ;  /* 0x0000003400808947 */ /* 0x002fea0003800000 */
.L_x_60:
[----:B------:R-:W-:Y:S05]  /*0a40*/  BRA.U UP0, `(.L_x_15) ;  /* 0x0000000100bc7547 */ /* 0x000fea000b800000 */
[C-C-:B------:R-:W-:Y:S02]  /*0a50*/  IMAD R26, R15.reuse, 0x200, R0.reuse ;  /* 0x000002000f1a7824 */ /* 0x140fe400078e0200 */
[----:B------:R-:W-:Y:S02]  /*0a60*/  IMAD R3, R15, 0x400, R0 ;  /* 0x000004000f037824 */ /* 0x000fe400078e0200 */
[--C-:B------:R-:W-:Y:S01]  /*0a70*/  IMAD R9, R24, 0x4, R26.reuse ;  /* 0x0000000418097824 */ /* 0x100fe200078e021a */
[-C--:B------:R-:W-:Y:S01]  /*0a80*/  LEA R8, R23, R26.reuse, 0x2 ;  /* 0x0000001a17087211 */ /* 0x080fe200078e10ff */
[--C-:B------:R-:W-:Y:S01]  /*0a90*/  IMAD R29, R22, 0x4, R26.reuse ;  /* 0x00000004161d7824 */ /* 0x100fe200078e021a */
[-C--:B------:R-:W-:Y:S01]  /*0aa0*/  LEA R27, R21, R26.reuse, 0x2 ;  /* 0x0000001a151b7211 */ /* 0x080fe200078e10ff */
[--C-:B-1----:R-:W-:Y:S01]  /*0ab0*/  IMAD R5, R19, 0x4, R26.reuse ;  /* 0x0000000413057824 */ /* 0x102fe200078e021a */
[-C--:B------:R-:W-:Y:S01]  /*0ac0*/  LEA R6, R20, R26.reuse, 0x2 ;  /* 0x0000001a14067211 */ /* 0x080fe200078e10ff */
[----:B------:R-:W1:Y:S01]  /*0ad0*/  LDS R9, [R9+0x30000] ;  /* 0x0300000009097984 */ /* 0x000e620000000800 */
[----:B------:R-:W-:Y:S01]  /*0ae0*/  LEA R4, R18, R26, 0x2 ;  /* 0x0000001a12047211 */ /* 0x000fe200078e10ff */
[----:B------:R-:W-:Y:S01]  /*0af0*/  IMAD R26, R17, 0x4, R26 ;  /* 0x00000004111a7824 */ /* 0x000fe200078e021a */
[-C--:B------:R-:W-:Y:S01]  /*0b00*/  LEA R14, R24, R3.reuse, 0x2 ;  /* 0x00000003180e7211 */ /* 0x080fe200078e10ff */
[----:B------:R-:W2:Y:S01]  /*0b10*/  LDS R8, [R8+0x30000] ;  /* 0x0300000008087984 */ /* 0x000ea20000000800 */
[--C-:B------:R-:W-:Y:S01]  /*0b20*/  IMAD R11, R23, 0x4, R3.reuse ;  /* 0x00000004170b7824 */ /* 0x100fe200078e0203 */
[----:B------:R-:W-:Y:S01]  /*0b30*/  LEA R10, R22, R3, 0x2 ;  /* 0x00000003160a7211 */ /* 0x000fe200078e10ff */
[----:B------:R-:W-:Y:S01]  /*0b40*/  IMAD R7, R21, 0x4, R3 ;  /* 0x0000000415077824 */ /* 0x000fe200078e0203 */
[----:B------:R-:W3:Y:S04]  /*0b50*/  LDS R29, [R29+0x30000] ;  /* 0x030000001d1d7984 */ /* 0x000ee80000000800 */
[----:B------:R-:W4:Y:S01]  /*0b60*/  LDS R27, [R27+0x30000] ;  /* 0x030000001b1b7984 */ /* 0x000f220000000800 */
[----:B------:R-:W-:-:S03]  /*0b70*/  NOP ;  /* 0x0000000000007918 */ /* 0x000fc60000000000 */
[----:B-1----:R1:W-:Y:S04]  /*0b80*/  STS [R6+0x30000], R9 ;  /* 0x0300000906007388 */ /* 0x0023e80000000800 */
[----:B--2---:R2:W-:Y:S04]  /*0b90*/  STS [R5+0x30000], R8 ;  /* 0x0300000805007388 */ /* 0x0045e80000000800 */
[----:B---3--:R3:W-:Y:S04]  /*0ba0*/  STS [R4+0x30000], R29 ;  /* 0x0300001d04007388 */ /* 0x0087e80000000800 */
[----:B----4-:R-:W-:Y:S04]  /*0bb0*/  STS [R26+0x30000], R27 ;  /* 0x0300001b1a007388 */ /* 0x010fe80000000800 */
[----:B------:R-:W4:Y:S04]  /*0bc0*/  LDS R13, [R14+0x30800] ;  /* 0x030800000e0d7984 */ /* 0x000f280000000800 */
[----:B------:R-:W5:Y:S04]  /*0bd0*/  LDS R12, [R11+0x30800] ;  /* 0x030800000b0c7984 */ /* 0x000f680000000800 */
[----:B------:R-:W5:Y:S01]  /*0be0*/  LDS R9, [R10+0x30800] ;  /* 0x030800000a097984 */ /* 0x000f620000000800 */
[----:B-1----:R-:W-:-:S03]  /*0bf0*/  LEA R6, R20, R3, 0x2 ;  /* 0x0000000314067211 */ /* 0x002fc600078e10ff */
[----:B------:R-:W1:Y:S01]  /*0c00*/  LDS R8, [R7+0x30800] ;  /* 0x0308000007087984 */ /* 0x000e620000000800 */
[----:B--2---:R-:W-:Y:S01]  /*0c10*/  IMAD R5, R19, 0x4, R3 ;  /* 0x0000000413057824 */ /* 0x004fe200078e0203 */
[----:B------:R-:W-:Y:S01]  /*0c20*/  NOP ;  /* 0x0000000000007918 */ /* 0x000fe20000000000 */
[-C--:B---3--:R-:W-:Y:S02]  /*0c30*/  LEA R4, R18, R3.reuse, 0x2 ;  /* 0x0000000312047211 */ /* 0x088fe400078e10ff */
[----:B------:R-:W-:Y:S01]  /*0c40*/  LEA R3, R17, R3, 0x2 ;  /* 0x0000000311037211 */ /* 0x000fe200078e10ff */
[----:B----4-:R-:W-:Y:S04]  /*0c50*/  STS [R6+0x30800], R13 ;  /* 0x0308000d06007388 */ /* 0x010fe80000000800 */
[----:B-----5:R-:W-:Y:S04]  /*0c60*/  STS [R5+0x30800], R12 ;  /* 0x0308000c05007388 */ /* 0x020fe80000000800 */
[----:B------:R-:W-:Y:S04]  /*0c70*/  STS [R4+0x30800], R9 ;  /* 0x0308000904007388 */ /* 0x000fe80000000800 */
[----:B-1----:R-:W-:Y:S04]  /*0c80*/  STS [R3+0x30800], R8 ;  /* 0x0308000803007388 */ /* 0x002fe80000000800 */
[----:B------:R-:W1:Y:S04]  /*0c90*/  LDS R27, [R14+0x30a00] ;  /* 0x030a00000e1b7984 */ /* 0x000e680000000800 */
[----:B------:R-:W2:Y:S04]  /*0ca0*/  LDS R26, [R11+0x30a00] ;  /* 0x030a00000b1a7984 */ /* 0x000ea80000000800 */
[----:B------:R-:W3:Y:S04]  /*0cb0*/  LDS R29, [R10+0x30a00] ;  /* 0x030a00000a1d7984 */ /* 0x000ee80000000800 */
[----:B------:R-:W4:Y:S01]  /*0cc0*/  LDS R28, [R7+0x30a00] ;  /* 0x030a0000071c7984 */ /* 0x000f220000000800 */
[----:B------:R-:W-:-:S03]  /*0cd0*/  NOP ;  /* 0x0000000000007918 */ /* 0x000fc60000000000 */
[----:B-1----:R5:W-:Y:S04]  /*0ce0*/  STS [R6+0x30a00], R27 ;  /* 0x030a001b06007388 */ /* 0x002be80000000800 */
[----:B--2---:R5:W-:Y:S04]  /*0cf0*/  STS [R5+0x30a00], R26 ;  /* 0x030a001a05007388 */ /* 0x004be80000000800 */
[----:B---3--:R5:W-:Y:S04]  /*0d00*/  STS [R4+0x30a00], R29 ;  /* 0x030a001d04007388 */ /* 0x008be80000000800 */
[----:B----4-:R5:W-:Y:S01]  /*0d10*/  STS [R3+0x30a00], R28 ;  /* 0x030a001c03007388 */ /* 0x010be20000000800 */
[----:B------:R1:W-:Y:S06]  /*0d20*/  MEMBAR.ALL.CTA ;  /* 0x0000000000007992 */ /* 0x0003ec0000008000 */
[----:B-1----:R-:W2:Y:S02]  /*0d30*/  FENCE.VIEW.ASYNC.S ;  /* 0x00000000000073c6 */ /* 0x002ea40000000000 */
.L_x_15:
[----:B-1----:R-:W-:Y:S01]  /*0d40*/  VIADD R2, R2, 0x31840 ;  /* 0x0003184002027836 */ /* 0x002fe20000000000 */
[C---:B------:R-:W-:Y:S01]  /*0d50*/  ISETP.NE.AND P0, PT, R15.reuse, 0x3, PT ;  /* 0x000000030f00780c */ /* 0x040fe20003f05270 */
[----:B------:R-:W-:Y:S01]  /*0d60*/  VIADD R15, R15, 0x1 ;  /* 0x000000010f0f7836 */ /* 0x000fe20000000000 */
[----:B------:R-:W-:Y:S02]  /*0d70*/  UIADD3 UR4, UPT, UPT, UR4, 0x1, URZ ;  /* 0x0000000104047890 */ /* 0x000fe4000fffe0ff */
[----:B------:R-:W-:Y:S02]  /*0d80*/  PRMT R2, RZ, 0x654, R2 ;  /* 0x00000654ff027816 */ /* 0x000fe40000000002 */
[----:B------:R-:W-:Y:S01]  /*0d90*/  SEL R15, R15, RZ, P0 ;  /* 0x000000ff0f0f7207 */ /* 0x000fe20000000000 */
[----:B------:R-:W-:Y:S01]  /*0da0*/  UISETP.NE.AND UP0, UPT, UR4, 0x38, UPT ;  /* 0x000000380400788c */ /* 0x000fe2000bf05270 */
[----:B--2---:R1:W-:Y:S02]  /*0db0*/  SYNCS.ARRIVE.TRANS64.RED.A1T0 RZ, [R2+URZ], RZ ;  /* 0x000000ff02ff79a7 */ /* 0x0043e400081004ff */
[----:B------:R-:W-:-:S04]  /*0dc0*/  ISETP.NE.AND P0, PT, R15, RZ, PT ;  /* 0x000000ff0f00720c */ /* 0x000fc80003f05270 */
[----:B-----5:R-:W-:-:S04]  /*0dd0*/  SEL R3, RZ, 0x1, P0 ;  /* 0x00000001ff037807 */ /* 0x020fc80000000000 */
[----:B------:R-:W-:Y:S01]  /*0de0*/  LOP3.LUT R16, R16, R3, RZ, 0x3c, !PT ;  /* 0x0000000310107212 */ /* 0x000fe200078e3cff */
[----:B------:R-:W-:Y:S06]  /*0df0*/  BRA.U UP0, `(.L_x_16) ;  /* 0xfffffff900fc7547 */ /* 0x000fec000b83ffff */
[----:B------:R-:W-:-:S13]  /*0e00*/  ISETP.NE.AND P0, PT, R25, UR5, PT ;  /* 0x0000000519007c0c */ /* 0x000fda000bf05270 */
[----:B------:R-:W-:Y:S05]  /*0e10*/  @!P0 EXIT ;  /* 0x000000000000894d */ /* 0x000fea0003800000 */
[----:B------:R-:W-:Y:S01]  /*0e20*/  UIADD3 UR5, UPT, UPT, UR5, 0x1, URZ ;  /* 0x0000000105057890 */ /* 0x000fe2000fffe0ff */
[----:B------:R-:W-:Y:S05]  /*0e30*/  BRA `(.L_x_17) ;  /* 0xfffffff800dc7947 */ /* 0x000fea000383ffff */
.L_x_12:
[----:B-1----:R-:W-:-:S09]  /*0e40*/  UISETP.NE.AND UP0, UPT, UR5, URZ, UPT ;  /* 0x000000ff0500728c */ /* 0x002fd2000bf05270 */
[----:B------:R-:W-:Y:S05]  /*0e50*/  BRA.U UP0, `(.L_x_13) ;  /* 0x0000001100ec7547 */ /* 0x000fea000b800000 */
[----:B------:R-:W1:Y:S01]  /*0e60*/  S2UR UR4, SR_CTAID.X ;  /* 0x00000000000479c3 */ /* 0x000e620000002500 */
[----:B------:R-:W-:Y:S02]  /*0e70*/  UMOV UR8, 0x400 ;  /* 0x0000040000087882 */ /* 0x000fe40000000000 */
[----:B------:R-:W-:-:S04]  /*0e80*/  ULEA UR8, UR5, UR8, 0x18 ;  /* 0x0000000805087291 */ /* 0x000fc8000f8ec0ff */
[----:B------:R-:W-:Y:S02]  /*0e90*/  UIADD3 UR5, UPT, UPT, UR8, 0x14000, URZ ;  /* 0x0001400008057890 */ /* 0x000fe4000fffe0ff */
[----:B------:R-:W-:Y:S02]  /*0ea0*/  UIADD3 UR6, UPT, UPT, UR8, 0x4000, URZ ;  /* 0x0000400008067890 */ /* 0x000fe4000fffe0ff */
[----:B------:R-:W-:Y:S02]  /*0eb0*/  USHF.R.U32.HI UR5, URZ, 0x4, UR5 ;  /* 0x00000004ff057899 */ /* 0x000fe40008011605 */
[----:B------:R-:W-:Y:S02]  /*0ec0*/  USHF.R.U32.HI UR6, URZ, 0x4, UR6 ;  /* 0x00000004ff067899 */ /* 0x000fe40008011606 */
[----:B------:R-:W-:Y:S01]  /*0ed0*/  ULOP3.LUT UR5, UR5, 0x3fc0, URZ, 0xc0, !UPT ;  /* 0x00003fc005057892 */ /* 0x000fe2000f8ec0ff */
[----:B-1----:R-:W-:-:S13]  /*0ee0*/  ISETP.LE.U32.AND P0, PT, R5, UR4, PT ;  /* 0x0000000405007c0c */ /* 0x002fda000bf03070 */
[----:B------:R-:W-:Y:S05]  /*0ef0*/  @P0 EXIT ;  /* 0x000000000000094d */ /* 0x000fea0003800000 */
[----:B------:R-:W-:Y:S01]  /*0f00*/  ULOP3.LUT UR4, URZ, UR4, URZ, 0x33, !UPT ;  /* 0x00000004ff047292 */ /* 0x000fe2000f8e33ff */
[----:B------:R-:W-:Y:S01]  /*0f10*/  IMAD.U32 R0, RZ, RZ, UR5 ;  /* 0x00000005ff007e24 */ /* 0x000fe2000f8e00ff */
[----:B------:R-:W-:Y:S01]  /*0f20*/  ULOP3.LUT UR6, UR6, 0x3fc0, URZ, 0xc0, !UPT ;  /* 0x00003fc006067892 */ /* 0x000fe2000f8ec0ff */
[----:B------:R-:W-:Y:S01]  /*0f30*/  ISETP.GE.U32.AND P0, PT, R21, 0x4, PT ;  /* 0x000000041500780c */ /* 0x000fe20003f06070 */
[----:B------:R-:W-:Y:S01]  /*0f40*/  IMAD.MOV.U32 R4, RZ, RZ, RZ ;  /* 0x000000ffff047224 */ /* 0x000fe200078e00ff */
[----:B------:R-:W-:Y:S01]  /*0f50*/  UMOV UR17, URZ ;  /* 0x000000ff00117c82 */ /* 0x000fe20008000000 */
[----:B------:R-:W-:Y:S01]  /*0f60*/  VIADD R3, R5, UR4 ;  /* 0x0000000405037c36 */ /* 0x000fe20008000000 */
[----:B------:R-:W-:Y:S01]  /*0f70*/  UMOV UR15, URZ ;  /* 0x000000ff000f7c82 */ /* 0x000fe20008000000 */
[C---:B------:R-:W-:Y:S01]  /*0f80*/  IMAD R0, R21.reuse, 0x700, R0 ;  /* 0x0000070015007824 */ /* 0x040fe200078e0200 */
[----:B------:R-:W-:Y:S01]  /*0f90*/  LEA R7, R21, UR6, 0xa ;  /* 0x0000000615077c11 */ /* 0x000fe2000f8e50ff */
[----:B------:R-:W-:Y:S01]  /*0fa0*/  IMAD.HI.U32 R3, R3, 0x36406c81, RZ ;  /* 0x36406c8103037827 */ /* 0x000fe200078e00ff */
[----:B------:R-:W-:Y:S01]  /*0fb0*/  UMOV UR6, 0x1c0 ;  /* 0x000001c000067882 */ /* 0x000fe20000000000 */
[----:B------:R-:W-:Y:S01]  /*0fc0*/  UMOV UR7, 0x1c4 ;  /* 0x000001c400077882 */ /* 0x000fe20000000000 */
[----:B------:R-:W-:Y:S01]  /*0fd0*/  SEL R7, R7, RZ, !P0 ;  /* 0x000000ff07077207 */ /* 0x000fe20004000000 */
[----:B------:R-:W-:Y:S01]  /*0fe0*/  UMOV UR4, 0x1c0 ;  /* 0x000001c000047882 */ /* 0x000fe20000000000 */
[----:B------:R-:W-:Y:S01]  /*0ff0*/  SEL R5, R0, RZ, !P0 ;  /* 0x000000ff00057207 */ /* 0x000fe20004000000 */
[----:B------:R-:W-:Y:S01]  /*1000*/  UMOV UR5, 0x1c4 ;  /* 0x000001c400057882 */ /* 0x000fe20000000000 */
[----:B------:R-:W-:-:S07]  /*1010*/  SHF.R.U32.HI R3, RZ, 0x5, R3 ;  /* 0x00000005ff037819 */ /* 0x000fce0000011603 */
.L_x_24:
[----:B------:R-:W-:Y:S02]  /*1020*/  USHF.R.U32.HI UR10, URZ, 0x1, UR17 ;  /* 0x00000001ff0a7899 */ /* 0x000fe40008011611 */
[----:B------:R-:W-:Y:S02]  /*1030*/  USHF.L.U32 UR9, UR17, 0x3, URZ ;  /* 0x0000000311097899 */ /* 0x000fe400080006ff */
[----:B------:R-:W-:Y:S02]  /*1040*/  ULOP3.LUT UR10, UR10, 0x1, URZ, 0xc, !UPT ;  /* 0x000000010a0a7892 */ /* 0x000fe4000f8e0cff */
[----:B------:R-:W-:Y:S02]  /*1050*/  ULOP3.LUT UR9, UR9, 0x8, URZ, 0xc0, !UPT ;  /* 0x0000000809097892 */ /* 0x000fe4000f8ec0ff */
[----:B------:R-:W-:Y:S02]  /*1060*/  USHF.L.U32 UR10, UR10, 0x1f, URZ ;  /* 0x0000001f0a0a7899 */ /* 0x000fe400080006ff */
[----:B------:R-:W-:-:S02]  /*1070*/  ULOP3.LUT UR12, UR17, 0x1, URZ, 0xc0, !UPT ;  /* 0x00000001110c7892 */ /* 0x000fc4000f8ec0ff */
[----:B------:R-:W-:Y:S01]  /*1080*/  MOV R0, UR9 ;  /* 0x0000000900007c02 */ /* 0x000fe20008000f00 */
[----:B------:R-:W-:Y:S01]  /*1090*/  UIADD3 UR9, UPT, UPT, UR8, UR9, URZ ;  /* 0x0000000908097290 */ /* 0x000fe2000fffe0ff */
[----:B------:R-:W-:Y:S01]  /*10a0*/  MOV R9, UR10 ;  /* 0x0000000a00097c02 */ /* 0x000fe20008000f00 */
[----:B------:R-:W-:Y:S02]  /*10b0*/  UIMAD UR12, UR12, 0xe0, URZ ;  /* 0x000000e00c0c78a4 */ /* 0x000fe4000f8e02ff */
[----:B------:R-:W-:Y:S01]  /*10c0*/  UIADD3 UR11, UPT, UPT, UR9, 0x31860, URZ ;  /* 0x00031860090b7890 */ /* 0x000fe2000fffe0ff */
[----:B------:R-:W1:Y:S02]  /*10d0*/  SYNCS.PHASECHK.TRANS64.TRYWAIT P0, [R0+UR8+0x31870], R9 ;  /* 0x03187009000075a7 */ /* 0x000e640008001108 */
[----:B-1----:R-:W-:Y:S09]  /*10e0*/  @!P0 BRA `(.L_x_18) ;  /* 0x0000002c00ec8947 */ /* 0x002ff20003800000 */
.L_x_62:
[----:B------:R-:W-:Y:S01]  /*10f0*/  NOP ;  /* 0x0000000000007918 */ /* 0x000fe20000000000 */
[----:B------:R-:W-:-:S05]  /*1100*/  UMOV UR16, URZ ;  /* 0x000000ff00107c82 */ /* 0x000fca0008000000 */
.L_x_23:
[----:B------:R-:W-:Y:S01]  /*1110*/  ULEA UR10, UR15, UR8, 0x3 ;  /* 0x000000080f0a7291 */ /* 0x000fe2000f8e18ff */
[----:B-1----:R-:W-:Y:S01]  /*1120*/  SHF.L.U32 R9, R4, 0x1f, RZ ;  /* 0x0000001f04097819 */ /* 0x002fe200000006ff */
[----:B------:R-:W-:Y:S01]  /*1130*/  ULOP3.LUT UP0, UR14, UR16, 0x2, URZ, 0xc0, !UPT ;  /* 0x00000002100e7892 */ /* 0x000fe2000f80c0ff */
[----:B------:R-:W-:Y:S06]  /*1140*/  MOV R0, UR15 ;  /* 0x0000000f00007c02 */ /* 0x000fec0008000f00 */
[----:B------:R-:W1:Y:S02]  /*1150*/  SYNCS.PHASECHK.TRANS64.TRYWAIT P0, [UR10+0x31840], R9 ;  /* 0x03184009ff0075a7 */ /* 0x000e64000800110a */
[----:B-12---:R-:W-:Y:S05]  /*1160*/  @!P0 BRA `(.L_x_19) ;  /* 0x0000002c00ec8947 */ /* 0x006fea0003800000 */
.L_x_64:
[----:B------:R-:W-:Y:S01]  /*1170*/  NOP ;  /* 0x0000000000007918 */ /* 0x000fe20000000000 */
[----:B------:R-:W-:Y:S05]  /*1180*/  BRA.U UP0, `(.L_x_20) ;  /* 0x0000000100487547 */ /* 0x000fea000b800000 */
[----:B------:R-:W-:Y:S02]  /*1190*/  ULEA UR22, UR15, UR8, 0x9 ;  /* 0x000000080f167291 */ /* 0x000fe4000f8e48ff */
[----:B------:R-:W-:Y:S02]  /*11a0*/  ULEA UR9, UR15, UR8, 0xa ;  /* 0x000000080f097291 */ /* 0x000fe4000f8e50ff */
[----:B------:R-:W-:Y:S02]  /*11b0*/  UIADD3 UR22, UPT, UPT, UR22, 0x30000, URZ ;  /* 0x0003000016167890 */ /* 0x000fe4000fffe0ff */
[----:B------:R-:W-:Y:S02]  /*11c0*/  UIADD3 UR13, UPT, UPT, UR9, 0x30800, URZ ;  /* 0x00030800090d7890 */ /* 0x000fe4000fffe0ff */
[----:B------:R-:W-:Y:S02]  /*11d0*/  UIADD3 UR9, UPT, UPT, UR9, 0x30a00, URZ ;  /* 0x00030a0009097890 */ /* 0x000fe4000fffe0ff */
[----:B------:R-:W-:Y:S02]  /*11e0*/  USHF.R.U32.HI UR22, URZ, 0x4, UR22 ;  /* 0x00000004ff167899 */ /* 0x000fe40008011616 */
[----:B------:R-:W-:Y:S02]  /*11f0*/  USHF.R.U32.HI UR13, URZ, 0x4, UR13 ;  /* 0x00000004ff0d7899 */ /* 0x000fe4000801160d */
[----:B------:R-:W-:Y:S02]  /*1200*/  USHF.R.U32.HI UR9, URZ, 0x4, UR9 ;  /* 0x00000004ff097899 */ /* 0x000fe40008011609 */
[----:B------:R-:W-:Y:S02]  /*1210*/  ULOP3.LUT UR18, UR22, 0x3fe0, URZ, 0xc0, !UPT ;  /* 0x00003fe016127892 */ /* 0x000fe4000f8ec0ff */
[----:B------:R-:W-:Y:S02]  /*1220*/  ULOP3.LUT UR20, UR13, 0x3fc0, URZ, 0xc0, !UPT ;  /* 0x00003fc00d147892 */ /* 0x000fe4000f8ec0ff */
[----:B------:R-:W-:Y:S01]  /*1230*/  ULOP3.LUT UR22, UR9, 0x3fe0, URZ, 0xc0, !UPT ;  /* 0x00003fe009167892 */ /* 0x000fe2000f8ec0ff */
[----:B------:R-:W-:Y:S01]  /*1240*/  UMOV UR19, 0x4008 ;  /* 0x0000400800137882 */ /* 0x000fe20000000000 */
[----:B------:R-:W-:Y:S01]  /*1250*/  UMOV UR21, 0x4008 ;  /* 0x0000400800157882 */ /* 0x000fe20000000000 */
[----:B------:R-:W-:Y:S02]  /*1260*/  UMOV UR23, 0x4008 ;  /* 0x0000400800177882 */ /* 0x000fe40000000000 */
[----:B------:R2:W-:Y:S02]  /*1270*/  UTCCP.T.S.4x32dp128bit tmem[0x1c0], gdesc[UR18] ;  /* 0x0001c012ff0079e7 */ /* 0x0005e40009100000 */
[----:B------:R2:W-:Y:S02]  /*1280*/  UTCCP.T.S.4x32dp128bit tmem[0x1c4], gdesc[UR20] ;  /* 0x0001c414ff0079e7 */ /* 0x0005e40009100000 */
[----:B------:R2:W-:Y:S01]  /*1290*/  UTCCP.T.S.4x32dp128bit tmem[0x1c8], gdesc[UR22] ;  /* 0x0001c816ff0079e7 */ /* 0x0005e20009100000 */
[----:B------:R-:W-:Y:S02]  /*12a0*/  NOP ;  /* 0x0000000000007918 */ /* 0x000fe40000000000 */
.L_x_20:
[----:B------:R-:W-:Y:S01]  /*12b0*/  UISETP.NE.AND UP0, UPT, UR15, 0x3, UPT ;  /* 0x000000030f00788c */ /* 0x000fe2000bf05270 */
[----:B-1----:R-:W1:Y:S01]  /*12c0*/  SHFL.IDX PT, R2, R7, R0, 0x1f ;  /* 0x00001f0007027589 */ /* 0x002e6200000e0000 */
[----:B------:R-:W-:Y:S01]  /*12d0*/  UIADD3 UR9, UPT, UPT, UR15, 0x1, URZ ;  /* 0x000000010f097890 */ /* 0x000fe2000fffe0ff */
[----:B------:R-:W-:Y:S03]  /*12e0*/  NOP ;  /* 0x0000000000007918 */ /* 0x000fe60000000000 */
[----:B------:R-:W-:Y:S03]  /*12f0*/  USEL UR9, UR9, URZ, UP0 ;  /* 0x000000ff09097287 */ /* 0x000fe60008000000 */
[----:B------:R3:W4:Y:S01]  /*1300*/  SHFL.IDX PT, R6, R5, R0, 0x1f ;  /* 0x00001f0005067589 */ /* 0x00072200000e0000 */
[----:B------:R-:W-:Y:S02]  /*1310*/  USHF.L.U32 UR15, UR14, 0x4, URZ ;  /* 0x000000040e0f7899 */ /* 0x000fe400080006ff */
[----:B------:R-:W-:Y:S02]  /*1320*/  ULEA UR13, UR9, UR8, 0x3 ;  /* 0x00000008090d7291 */ /* 0x000fe4000f8e18ff */
[----:B------:R-:W-:Y:S01]  /*1330*/  ULEA UR14, UR14, 0x8b8, 0xd ;  /* 0x000008b80e0e7891 */ /* 0x000fe2000f8e68ff */
[----:B------:R-:W-:Y:S01]  /*1340*/  ISETP.NE.AND P0, PT, RZ, UR9, PT ;  /* 0x00000009ff007c0c */ /* 0x000fe2000bf05270 */
[----:B------:R-:W-:Y:S02]  /*1350*/  UISETP.NE.AND UP0, UPT, UR16, URZ, UPT ;  /* 0x000000ff1000728c */ /* 0x000fe4000bf05270 */
[----:B------:R-:W-:Y:S01]  /*1360*/  UPRMT UR15, UR15, 0x5410, UR14 ;  /* 0x000054100f0f7896 */ /* 0x000fe2000800000e */
[----:B------:R-:W-:Y:S01]  /*1370*/  SEL R11, RZ, 0x1, P0 ;  /* 0x00000001ff0b7807 */ /* 0x000fe20000000000 */
[----:B------:R-:W-:Y:S01]  /*1380*/  UIADD3 UR10, UPT, UPT, UR10, 0x31820, URZ ;  /* 0x000318200a0a7890 */ /* 0x000fe2000fffe0ff */
[----:B------:R-:W-:Y:S02]  /*1390*/  UMOV UR14, URZ ;  /* 0x000000ff000e7c82 */ /* 0x000fe40008000000 */
[----:B------:R-:W-:Y:S01]  /*13a0*/  LOP3.LUT R4, R4, R11, RZ, 0x3c, !PT ;  /* 0x0000000b04047212 */ /* 0x000fe200078e3cff */
[----:B--2---:R-:W-:Y:S01]  /*13b0*/  UMOV UR21, 0x40004040 ;  /* 0x4000404000157882 */ /* 0x004fe20000000000 */
[----:B------:R-:W-:Y:S01]  /*13c0*/  UMOV UR19, 0x40004040 ;  /* 0x4000404000137882 */ /* 0x000fe20000000000 */
[----:B------:R-:W-:Y:S01]  /*13d0*/  UMOV UR25, 0x40004040 ;  /* 0x4000404000197882 */ /* 0x000fe20000000000 */
[----:B------:R-:W-:Y:S01]  /*13e0*/  UMOV UR23, 0x40004040 ;  /* 0x4000404000177882 */ /* 0x000fe20000000000 */
[----:B------:R-:W-:Y:S01]  /*13f0*/  IMAD.U32 R9, R4, -0x80000000, RZ ;  /* 0x8000000004097824 */ /* 0x000fe200078e00ff */
[----:B------:R-:W-:Y:S01]  /*1400*/  UMOV UR29, 0x40004040 ;  /* 0x40004040001d7882 */ /* 0x000fe20000000000 */
[----:B------:R-:W-:Y:S01]  /*1410*/  UMOV UR27, 0x40004040 ;  /* 0x40004040001b7882 */ /* 0x000fe20000000000 */
[----:B------:R-:W-:Y:S01]  /*1420*/  UMOV UR33, 0x40004040 ;  /* 0x4000404000217882 */ /* 0x000fe20000000000 */
[----:B------:R-:W-:Y:S01]  /*1430*/  UMOV UR31, 0x40004040 ;  /* 0x40004040001f7882 */ /* 0x000fe20000000000 */
[----:B-1----:R-:W-:Y:S01]  /*1440*/  R2UR UR20, R2 ;  /* 0x00000000021472ca */ /* 0x002fe200000e0000 */
[----:B---3--:R-:W-:Y:S01]  /*1450*/  IMAD.U32 R0, RZ, RZ, UR9 ;  /* 0x00000009ff007e24 */ /* 0x008fe2000f8e00ff */
[----:B----4-:R-:W-:Y:S11]  /*1460*/  R2UR UR18, R6 ;  /* 0x00000000061272ca */ /* 0x010ff600000e0000 */
[----:B------:R-:W-:Y:S02]  /*1470*/  UIADD3 UR24, UPT, UPT, UR20, 0x2, URZ ;  /* 0x0000000214187890 */ /* 0x000fe4000fffe0ff */
[----:B------:R-:W-:Y:S01]  /*1480*/  UIADD3 UR22, UPT, UPT, UR18, 0x2, URZ ;  /* 0x0000000212167890 */ /* 0x000fe2000fffe0ff */
[----:B------:R1:W-:Y:S01]  /*1490*/  UTCQMMA gdesc[UR20], gdesc[UR18], tmem[UR12], tmem[UR14], idesc[UR15], tmem[UR6], UP0 ;  /* 0x00060e1214007dea */ /* 0x0003e2000800030c */
[----:B------:R-:W-:Y:S02]  /*14a0*/  UIADD3 UR28, UPT, UPT, UR20, 0x4, URZ ;  /* 0x00000004141c7890 */ /* 0x000fe4000fffe0ff */
[----:B------:R-:W-:Y:S02]  /*14b0*/  UIADD3 UR26, UPT, UPT, UR18, 0x4, URZ ;  /* 0x00000004121a7890 */ /* 0x000fe4000fffe0ff */
[----:B------:R-:W-:Y:S02]  /*14c0*/  UIADD3 UR32, UPT, UPT, UR20, 0x6, URZ ;  /* 0x0000000614207890 */ /* 0x000fe4000fffe0ff */
[----:B------:R-:W-:Y:S01]  /*14d0*/  UIADD3 UR30, UPT, UPT, UR18, 0x6, URZ ;  /* 0x00000006121e7890 */ /* 0x000fe2000fffe0ff */
[----:B------:R1:W-:Y:S04]  /*14e0*/  UTCQMMA gdesc[UR24], gdesc[UR22], tmem[UR12], tmem[UR14], idesc[UR15], tmem[UR6], UPT ;  /* 0x00060e1618007dea */ /* 0x0003e8000b80030c */
[----:B------:R1:W-:Y:S04]  /*14f0*/  UTCQMMA gdesc[UR28], gdesc[UR26], tmem[UR12], tmem[UR14], idesc[UR15], tmem[UR6], UPT ;  /* 0x00060e1a1c007dea */ /* 0x0003e8000b80030c */
[----:B------:R1:W-:Y:S01]  /*1500*/  UTCQMMA gdesc[UR32], gdesc[UR30], tmem[UR12], tmem[UR14], idesc[UR15], tmem[UR6], UPT ;  /* 0x00060e1e20007dea */ /* 0x0003e2000b80030c */
[----:B------:R1:W-:Y:S01]  /*1510*/  UTCBAR [UR10], URZ ;  /* 0x000000ff0a0073e9 */ /* 0x0003e200080000ff */
[----:B------:R-:W2:Y:S02]  /*1520*/  SYNCS.PHASECHK.TRANS64.TRYWAIT P0, [UR13+0x31840], R9 ;  /* 0x03184009ff0075a7 */ /* 0x000ea4000800110d */
[----:B-12---:R-:W-:Y:S05]  /*1530*/  @!P0 BRA `(.L_x_21) ;  /* 0x0000002c00148947 */ /* 0x006fea0003800000 */
.L_x_66:
[----:B------:R-:W-:Y:S01]  /*1540*/  UIADD3 UR10, UPT, UPT, UR16, 0x1, URZ ;  /* 0x00000001100a7890 */ /* 0x000fe2000fffe0ff */
[----:B-1----:R-:W1:Y:S01]  /*1550*/  SHFL.IDX PT, R2, R7, R0, 0x1f ;  /* 0x00001f0007027589 */ /* 0x002e6200000e0000 */
[----:B------:R-:W-:Y:S02]  /*1560*/  UIADD3 UR13, UPT, UPT, UR13, 0x31820, URZ ;  /* 0x000318200d0d7890 */ /* 0x000fe4000fffe0ff */
[----:B------:R-:W-:Y:S05]  /*1570*/  USHF.L.U32 UR14, UR10, 0xd, URZ ;  /* 0x0000000d0a0e7899 */ /* 0x000fea00080006ff */
[----:B------:R-:W2:Y:S01]  /*1580*/  SHFL.IDX PT, R6, R5, R0, 0x1f ;  /* 0x00001f0005067589 */ /* 0x000ea200000e0000 */
[----:B------:R-:W-:Y:S01]  /*1590*/  USHF.L.U32 UR15, UR10, 0x4, URZ ;  /* 0x000000040a0f7899 */ /* 0x000fe200080006ff */
[----:B------:R-:W-:Y:S01]  /*15a0*/  NOP ;  /* 0x0000000000007918 */ /* 0x000fe20000000000 */
[----:B------:R-:W-:Y:S01]  /*15b0*/  ULOP3.LUT UR14, UR14, 0x6000, URZ, 0xc0, !UPT ;  /* 0x000060000e0e7892 */ /* 0x000fe2000f8ec0ff */
[----:B------:R-:W-:Y:S01]  /*15c0*/  NOP ;  /* 0x0000000000007918 */ /* 0x000fe20000000000 */
[----:B------:R-:W-:Y:S02]  /*15d0*/  ULOP3.LUT UR15, UR15, 0x30, URZ, 0xc0, !UPT ;  /* 0x000000300f0f7892 */ /* 0x000fe4000f8ec0ff */
[----:B------:R-:W-:Y:S02]  /*15e0*/  ULOP3.LUT UR14, UR14, 0x8b8, URZ, 0xfc, !UPT ;  /* 0x000008b80e0e7892 */ /* 0x000fe4000f8efcff */
[----:B------:R-:W-:Y:S02]  /*15f0*/  UISETP.NE.AND UP0, UPT, UR10, 0x37, UPT ;  /* 0x000000370a00788c */ /* 0x000fe4000bf05270 */
[----:B------:R-:W-:Y:S01]  /*1600*/  UPRMT UR15, UR15, 0x5410, UR14 ;  /* 0x000054100f0f7896 */ /* 0x000fe2000800000e */
[----:B------:R-:W-:Y:S02]  /*1610*/  UMOV UR21, 0x40004040 ;  /* 0x4000404000157882 */ /* 0x000fe40000000000 */
[----:B------:R-:W-:Y:S01]  /*1620*/  UMOV UR14, URZ ;  /* 0x000000ff000e7c82 */ /* 0x000fe20008000000 */
[----:B------:R-:W-:Y:S01]  /*1630*/  UMOV UR19, 0x40004040 ;  /* 0x4000404000137882 */ /* 0x000fe20000000000 */
[----:B------:R-:W-:Y:S01]  /*1640*/  UMOV UR25, 0x40004040 ;  /* 0x4000404000197882 */ /* 0x000fe20000000000 */
[----:B------:R-:W-:Y:S01]  /*1650*/  UMOV UR23, 0x40004040 ;  /* 0x4000404000177882 */ /* 0x000fe20000000000 */
[----:B------:R-:W-:Y:S01]  /*1660*/  UMOV UR29, 0x40004040 ;  /* 0x40004040001d7882 */ /* 0x000fe20000000000 */
[----:B-1----:R-:W-:Y:S01]  /*1670*/  R2UR UR20, R2 ;  /* 0x00000000021472ca */ /* 0x002fe200000e0000 */
[----:B------:R-:W-:Y:S01]  /*1680*/  UMOV UR27, 0x40004040 ;  /* 0x40004040001b7882 */ /* 0x000fe20000000000 */
[----:B--2---:R-:W-:Y:S01]  /*1690*/  R2UR UR18, R6 ;  /* 0x00000000061272ca */ /* 0x004fe200000e0000 */
[----:B------:R-:W-:Y:S01]  /*16a0*/  UMOV UR33, 0x40004040 ;  /* 0x4000404000217882 */ /* 0x000fe20000000000 */
[----:B------:R-:W-:Y:S09]  /*16b0*/  UMOV UR31, 0x40004040 ;  /* 0x40004040001f7882 */ /* 0x000ff20000000000 */
[----:B------:R-:W-:Y:S02]  /*16c0*/  UIADD3 UR24, UPT, UPT, UR20, 0x2, URZ ;  /* 0x0000000214187890 */ /* 0x000fe4000fffe0ff */
[----:B------:R-:W-:Y:S01]  /*16d0*/  UIADD3 UR22, UPT, UPT, UR18, 0x2, URZ ;  /* 0x0000000212167890 */ /* 0x000fe2000fffe0ff */
[----:B------:R1:W-:Y:S01]  /*16e0*/  UTCQMMA gdesc[UR20], gdesc[UR18], tmem[UR12], tmem[UR14], idesc[UR15], tmem[UR4], UPT ;  /* 0x00040e1214007dea */ /* 0x0003e2000b80030c */
        /* <DEDUP_REMOVED lines=8> */
[----:B------:R-:W-:Y:S05]  /*1770*/  BRA.U UP0, `(.L_x_22) ;  /* 0x0000000100087547 */ /* 0x000fea000b800000 */
[----:B------:R2:W-:Y:S01]  /*1780*/  UTCBAR [UR11], URZ ;  /* 0x000000ff0b0073e9 */ /* 0x0005e200080000ff */
[----:B------:R-:W-:Y:S01]  /*1790*/  NOP ;  /* 0x0000000000007918 */ /* 0x000fe20000000000 */
.L_x_22:
[----:B------:R-:W-:Y:S02]  /*17a0*/  UISETP.NE.AND UP0, UPT, UR9, 0x3, UPT ;  /* 0x000000030900788c */ /* 0x000fe4000bf05270 */
[----:B------:R-:W-:Y:S02]  /*17b0*/  UIADD3 UR9, UPT, UPT, UR9, 0x1, URZ ;  /* 0x0000000109097890 */ /* 0x000fe4000fffe0ff */
[----:B------:R-:W-:Y:S02]  /*17c0*/  UIADD3 UR16, UPT, UPT, UR16, 0x2, URZ ;  /* 0x0000000210107890 */ /* 0x000fe4000fffe0ff */
[----:B-1----:R-:W-:Y:S02]  /*17d0*/  USEL UR15, UR9, URZ, UP0 ;  /* 0x000000ff090f7287 */ /* 0x002fe40008000000 */
[----:B------:R-:W-:Y:S04]  /*17e0*/  UISETP.NE.AND UP0, UPT, UR16, 0x38, UPT ;  /* 0x000000381000788c */ /* 0x000fe8000bf05270 */
[----:B------:R-:W-:Y:S04]  /*17f0*/  ISETP.NE.AND P0, PT, RZ, UR15, PT ;  /* 0x0000000fff007c0c */ /* 0x000fe8000bf05270 */
[----:B------:R-:W-:Y:S04]  /*1800*/  SEL R9, RZ, 0x1, P0 ;  /* 0x00000001ff097807 */ /* 0x000fe80000000000 */
[----:B------:R-:W-:Y:S01]  /*1810*/  LOP3.LUT R4, R4, R9, RZ, 0x3c, !PT ;  /* 0x0000000904047212 */ /* 0x000fe200078e3cff */
[----:B------:R-:W-:Y:S06]  /*1820*/  BRA.U UP0, `(.L_x_23) ;  /* 0xfffffff900387547 */ /* 0x000fec000b83ffff */
[----:B------:R-:W-:-:S13]  /*1830*/  ISETP.NE.AND P0, PT, R3, UR17, PT ;  /* 0x0000001103007c0c */ /* 0x000fda000bf05270 */
[----:B--2---:R-:W-:Y:S05]  /*1840*/  @!P0 EXIT ;  /* 0x000000000000894d */ /* 0x004fea0003800000 */
[----:B------:R-:W-:Y:S01]  /*1850*/  UIADD3 UR17, UPT, UPT, UR17, 0x1, URZ ;  /* 0x0000000111117890 */ /* 0x000fe2000fffe0ff */
[----:B------:R-:W-:Y:S11]  /*1860*/  BRA `(.L_x_24) ;  /* 0xfffffff400ec7947 */ /* 0x000ff6000383ffff */
.L_x_11:
[----:B------:R-:W-:-:S13]  /*1870*/  ELECT P0, URZ, PT ;  /* 0x0000000000ff782f */ /* 0x000fda0003800000 */
[----:B------:R-:W-:Y:S05]  /*1880*/  @!P0 BRA `(.L_x_13) ;  /* 0x0000000800608947 */ /* 0x000fea0003800000 */
[----:B------:R-:W1:Y:S02]  /*1890*/  S2R R2, SR_CTAID.X ;  /* 0x0000000000027919 */ /* 0x000e640000002500 */
[----:B-1----:R-:W-:-:S13]  /*18a0*/  ISETP.GE.U32.AND P0, PT, R2, R5, PT ;  /* 0x000000050200720c */ /* 0x002fda0003f06070 */
[----:B------:R-:W-:Y:S05]  /*18b0*/  @P0 EXIT ;  /* 0x000000000000094d */ /* 0x000fea0003800000 */
[----:B------:R-:W1:Y:S01]  /*18c0*/  LDC.64 R12, c[0x0][0x348] ;  /* 0x0000d200ff0c7b82 */ /* 0x000e620000000a00 */
[-C--:B------:R-:W-:Y:S01]  /*18d0*/  LOP3.LUT R0, RZ, R2.reuse, RZ, 0x33, !PT ;  /* 0x00000002ff007212 */ /* 0x080fe200078e33ff */
[----:B------:R-:W-:Y:S02]  /*18e0*/  HFMA2 R9, -RZ, RZ, 0, 0 ;  /* 0x00000000ff097431 */ /* 0x000fe400000001ff */
[----:B------:R-:W-:Y:S01]  /*18f0*/  IMAD.MOV.U32 R11, RZ, RZ, RZ ;  /* 0x000000ffff0b7224 */ /* 0x000fe200078e00ff */
[----:B------:R-:W-:Y:S01]  /*1900*/  MOV R3, R2 ;  /* 0x0000000200037202 */ /* 0x000fe20000000f00 */
[----:B------:R-:W-:-:S04]  /*1910*/  IMAD.IADD R0, R5, 0x1, R0 ;  /* 0x0000000105007824 */ /* 0x000fc800078e0200 */
[----:B------:R-:W-:-:S05]  /*1920*/  IMAD.HI.U32 R0, R0, 0x36406c81, RZ ;  /* 0x36406c8100007827 */ /* 0x000fca00078e00ff */
[----:B------:R-:W-:-:S07]  /*1930*/  SHF.R.U32.HI R0, RZ, 0x5, R0 ;  /* 0x00000005ff007819 */ /* 0x000fce0000011600 */
.L_x_30:
[----:B------:R-:W-:Y:S02]  /*1940*/  SHF.R.U32.HI R4, RZ, 0x4, R3 ;  /* 0x00000004ff047819 */ /* 0x000fe40000011603 */
[----:B------:R-:W-:-:S03]  /*1950*/  MOV R6, 0x19c0 ;  /* 0x000019c000067802 */ /* 0x000fc60000000f00 */
[----:B------:R-:W-:-:S04]  /*1960*/  IMAD.HI.U32 R4, R4, 0xd79435f, RZ ;  /* 0x0d79435f04047827 */ /* 0x000fc800078e00ff */
[C---:B------:R-:W-:Y:S02]  /*1970*/  IMAD R35, R4.reuse, -0x10, R31 ;  /* 0xfffffff004237824 */ /* 0x040fe400078e021f */
[----:B------:R-:W-:-:S03]  /*1980*/  IMAD R3, R4, -0x130, R3 ;  /* 0xfffffed004037824 */ /* 0x000fc600078e0203 */
[----:B------:R-:W-:Y:S02]  /*1990*/  VIMNMX.U32 R35, PT, PT, R35, 0x10, PT ;  /* 0x0000001023237848 */ /* 0x000fe40003fe0000 */
[----:B------:R-:W-:Y:S02]  /*19a0*/  LOP3.LUT R7, R3, 0xffff, RZ, 0xc0, !PT ;  /* 0x0000ffff03077812 */ /* 0x000fe400078ec0ff */
[----:B-1----:R-:W-:Y:S05]  /*19b0*/  CALL.REL.NOINC `($__internal_3_$__cuda_sm20_div_u16) ;  /* 0x0000002800b47944 */ /* 0x002fea0003c00000 */
[----:B------:R-:W-:Y:S01]  /*19c0*/  PRMT R35, R35, 0x9910, RZ ;  /* 0x0000991023237816 */ /* 0x000fe200000000ff */
[----:B------:R-:W1:Y:S01]  /*19d0*/  S2R R5, SR_CgaCtaId ;  /* 0x0000000000057919 */ /* 0x000e620000008800 */
[----:B------:R-:W-:Y:S01]  /*19e0*/  PRMT R6, R36, 0x9910, RZ ;  /* 0x0000991024067816 */ /* 0x000fe200000000ff */
[----:B------:R-:W-:Y:S01]  /*19f0*/  IMAD.MOV.U32 R10, RZ, RZ, 0x100 ;  /* 0x00000100ff0a7424 */ /* 0x000fe200078e00ff */
[----:B------:R-:W-:Y:S02]  /*1a00*/  MOV R8, 0x400 ;  /* 0x0000040000087802 */ /* 0x000fe40000000f00 */
[----:B------:R-:W-:Y:S01]  /*1a10*/  MOV R14, RZ ;  /* 0x000000ff000e7202 */ /* 0x000fe20000000f00 */
[----:B------:R-:W-:-:S04]  /*1a20*/  IMAD R6, R35, R6, RZ ;  /* 0x0000000623067224 */ /* 0x000fc800078e02ff */
[----:B------:R-:W-:-:S05]  /*1a30*/  IMAD.MOV R6, RZ, RZ, -R6 ;  /* 0x000000ffff067224 */ /* 0x000fca00078e0a06 */
[----:B------:R-:W-:-:S05]  /*1a40*/  PRMT R6, R6, 0x7710, RZ ;  /* 0x0000771006067816 */ /* 0x000fca00000000ff */
[----:B------:R-:W-:-:S05]  /*1a50*/  IMAD.IADD R6, R3, 0x1, R6 ;  /* 0x0000000103067824 */ /* 0x000fca00078e0206 */
[----:B------:R-:W-:Y:S02]  /*1a60*/  LOP3.LUT R7, R6, 0xffff, RZ, 0xc0, !PT ;  /* 0x0000ffff06077812 */ /* 0x000fe400078ec0ff */
[----:B------:R-:W-:-:S03]  /*1a70*/  LOP3.LUT R6, R36, 0xffff, RZ, 0xc0, !PT ;  /* 0x0000ffff24067812 */ /* 0x000fc600078ec0ff */
[----:B------:R-:W-:Y:S01]  /*1a80*/  IMAD R7, R4, 0x10, R7 ;  /* 0x0000001004077824 */ /* 0x000fe200078e0207 */
[----:B-1----:R-:W-:Y:S01]  /*1a90*/  LEA R3, R5, R8, 0x18 ;  /* 0x0000000805037211 */ /* 0x002fe200078ec0ff */
[----:B------:R-:W-:-:S03]  /*1aa0*/  IMAD R6, R6, 0xe0, RZ ;  /* 0x000000e006067824 */ /* 0x000fc600078e02ff */
[----:B------:R-:W-:-:S07]  /*1ab0*/  SHF.L.U32 R7, R7, 0x7, RZ ;  /* 0x0000000707077819 */ /* 0x000fce00000006ff */
.L_x_29:
[----:B------:R-:W-:Y:S01]  /*1ac0*/  LOP3.LUT R9, R9, 0x1, RZ, 0x3c, !PT ;  /* 0x0000000109097812 */ /* 0x000fe200078e3cff */
[----:B------:R-:W-:Y:S05]  /*1ad0*/  YIELD ;  /* 0x0000000000007946 */ /* 0x000fea0003800000 */
[----:B------:R-:W-:-:S04]  /*1ae0*/  SHF.L.U32 R4, R9, 0x1f, RZ ;  /* 0x0000001f09047819 */ /* 0x000fc800000006ff */
[----:B-1----:R-:W1:Y:S02]  /*1af0*/  SYNCS.PHASECHK.TRANS64.TRYWAIT P0, [R3+URZ+0x31820], R4 ;  /* 0x03182004030075a7 */ /* 0x002e6400080011ff */
[----:B-12---:R-:W-:Y:S05]  /*1b00*/  @!P0 BRA `(.L_x_25) ;  /* 0x0000002400bc8947 */ /* 0x006fea0003800000 */
.L_x_68:
[----:B------:R-:W2:Y:S01]  /*1b10*/  LDCU.64 UR12, c[0x0][0x348] ;  /* 0x00006900ff0c77ac */ /* 0x000ea20008000a00 */
[C---:B------:R-:W-:Y:S01]  /*1b20*/  IADD3 R18, P1, PT, R12.reuse, 0x40, RZ ;  /* 0x000000400c127810 */ /* 0x040fe20007f3e0ff */
[----:B------:R-:W-:Y:S01]  /*1b30*/  IMAD.MOV.U32 R8, RZ, RZ, 0xb580 ;  /* 0x0000b580ff087424 */ /* 0x000fe200078e00ff */
[----:B------:R-:W-:Y:S01]  /*1b40*/  IADD3 R16, P0, PT, R12, 0xc0, RZ ;  /* 0x000000c00c107810 */ /* 0x000fe20007f1e0ff */
[----:B------:R-:W-:Y:S01]  /*1b50*/  UMOV UR20, 0x0 ;  /* 0x0000000000147882 */ /* 0x000fe20000000000 */
[----:B------:R-:W-:Y:S01]  /*1b60*/  R2UR UR10, R10 ;  /* 0x000000000a0a72ca */ /* 0x000fe200000e0000 */
[--C-:B------:R-:W-:Y:S01]  /*1b70*/  IMAD.X R19, RZ, RZ, R13.reuse, P1 ;  /* 0x000000ffff137224 */ /* 0x100fe200008e060d */
[----:B------:R-:W-:Y:S01]  /*1b80*/  R2UR UR16, R3 ;  /* 0x00000000031072ca */ /* 0x000fe200000e0000 */
[----:B------:R-:W-:Y:S01]  /*1b90*/  IMAD.X R17, RZ, RZ, R13, P0 ;  /* 0x000000ffff117224 */ /* 0x000fe200000e060d */
[----:B------:R-:W-:Y:S01]  /*1ba0*/  R2UR UR11, R7 ;  /* 0x00000000070b72ca */ /* 0x000fe200000e0000 */
[----:B------:R-:W-:Y:S01]  /*1bb0*/  UMOV UR21, 0x10000000 ;  /* 0x1000000000157882 */ /* 0x000fe20000000000 */
[----:B------:R-:W-:Y:S01]  /*1bc0*/  R2UR UR28, R18 ;  /* 0x00000000121c72ca */ /* 0x000fe200000e0000 */
[----:B------:R-:W-:Y:S01]  /*1bd0*/  IMAD.U32 R4, R9, -0x80000000, RZ ;  /* 0x8000000009047824 */ /* 0x000fe200078e00ff */
[----:B------:R-:W-:-:S02]  /*1be0*/  R2UR UR29, R19 ;  /* 0x00000000131d72ca */ /* 0x000fc400000e0000 */
[----:B------:R-:W-:Y:S02]  /*1bf0*/  R2UR UR7, R6 ;  /* 0x00000000060772ca */ /* 0x000fe400000e0000 */
[----:B------:R-:W-:Y:S01]  /*1c00*/  R2UR UR26, R16 ;  /* 0x00000000101a72ca */ /* 0x000fe200000e0000 */
[----:B--2---:R-:W-:Y:S01]  /*1c10*/  UIADD3 UR24, UP1, UPT, UR12, 0x140, URZ ;  /* 0x000001400c187890 */ /* 0x004fe2000ff3e0ff */
[----:B------:R-:W-:Y:S01]  /*1c20*/  R2UR UR27, R17 ;  /* 0x00000000111b72ca */ /* 0x000fe200000e0000 */
[----:B------:R-:W-:Y:S01]  /*1c30*/  UIADD3 UR22, UP0, UPT, UR12, 0x1c0, URZ ;  /* 0x000001c00c167890 */ /* 0x000fe2000ff1e0ff */
[----:B------:R-:W-:Y:S01]  /*1c40*/  R2UR UR15, R14 ;  /* 0x000000000e0f72ca */ /* 0x000fe200000e0000 */
[----:B------:R-:W-:Y:S02]  /*1c50*/  UIADD3 UR10, UPT, UPT, UR10, -0x100, URZ ;  /* 0xffffff000a0a7890 */ /* 0x000fe4000fffe0ff */
[----:B------:R-:W-:Y:S02]  /*1c60*/  UIADD3 UR8, UPT, UPT, UR16, 0x4000, URZ ;  /* 0x0000400010087890 */ /* 0x000fe4000fffe0ff */
[----:B------:R-:W-:-:S02]  /*1c70*/  UIADD3 UR9, UPT, UPT, UR16, 0x31800, URZ ;  /* 0x0003180010097890 */ /* 0x000fc4000fffe0ff */
[----:B------:R-:W-:Y:S02]  /*1c80*/  UIADD3 UR4, UPT, UPT, UR16, 0x14000, URZ ;  /* 0x0001400010047890 */ /* 0x000fe4000fffe0ff */
[----:B------:R-:W-:Y:S02]  /*1c90*/  UIADD3 UR12, UPT, UPT, UR16, 0x30000, URZ ;  /* 0x00030000100c7890 */ /* 0x000fe4000fffe0ff */
[----:B------:R-:W-:Y:S02]  /*1ca0*/  UIADD3.X UR25, UPT, UPT, URZ, UR13, URZ, UP1, !UPT ;  /* 0x0000000dff197290 */ /* 0x000fe40008ffe4ff */
[----:B------:R-:W-:Y:S01]  /*1cb0*/  UIADD3 UR16, UPT, UPT, UR16, 0x30800, URZ ;  /* 0x0003080010107890 */ /* 0x000fe2000fffe0ff */
[----:B------:R2:W-:Y:S01]  /*1cc0*/  UTMALDG.2D [UR8], [UR28], desc[UR20] ;  /* 0x000014081c0075b4 */ /* 0x0005e20008009000 */
[----:B------:R-:W-:Y:S01]  /*1cd0*/  UIADD3.X UR23, UPT, UPT, URZ, UR13, URZ, UP0, !UPT ;  /* 0x0000000dff177290 */ /* 0x000fe200087fe4ff */
[----:B------:R-:W-:Y:S01]  /*1ce0*/  UMOV UR5, UR9 ;  /* 0x0000000900057c82 */ /* 0x000fe20008000000 */
[----:B------:R-:W-:Y:S01]  /*1cf0*/  UMOV UR6, UR10 ;  /* 0x0000000a00067c82 */ /* 0x000fe20008000000 */
[----:B------:R-:W-:Y:S01]  /*1d00*/  UMOV UR14, UR11 ;  /* 0x0000000b000e7c82 */ /* 0x000fe20008000000 */
[----:B------:R-:W-:Y:S01]  /*1d10*/  UMOV UR13, UR9 ;  /* 0x00000009000d7c82 */ /* 0x000fe20008000000 */
[----:B------:R-:W-:Y:S01]  /*1d20*/  UMOV UR18, UR7 ;  /* 0x0000000700127c82 */ /* 0x000fe20008000000 */
[----:B------:R2:W-:Y:S01]  /*1d30*/  UTMALDG.2D [UR4], [UR26], desc[UR20] ;  /* 0x000014041a0075b4 */ /* 0x0005e20008009000 */
[----:B------:R-:W-:Y:S01]  /*1d40*/  UMOV UR19, UR15 ;  /* 0x0000000f00137c82 */ /* 0x000fe20008000000 */
[----:B------:R-:W-:Y:S01]  /*1d50*/  UMOV UR17, UR9 ;  /* 0x0000000900117c82 */ /* 0x000fe20008000000 */
[----:B------:R2:W-:Y:S01]  /*1d60*/  UTMALDG.2D [UR12], [UR24], desc[UR20] ;  /* 0x0000140c180075b4 */ /* 0x0005e20008009000 */
[----:B------:R2:W-:Y:S01]  /*1d70*/  UTMALDG.2D [UR16], [UR22], desc[UR20] ;  /* 0x00001410160075b4 */ /* 0x0005e20008009000 */
[----:B------:R2:W-:Y:S01]  /*1d80*/  SYNCS.ARRIVE.TRANS64 RZ, [R3+URZ+0x31800], R8 ;  /* 0x0318000803ff79a7 */ /* 0x0005e200080000ff */
[----:B------:R-:W3:Y:S02]  /*1d90*/  SYNCS.PHASECHK.TRANS64.TRYWAIT P0, [R3+URZ+0x31828], R4 ;  /* 0x03182804030075a7 */ /* 0x000ee400080011ff */
[----:B--23--:R-:W-:Y:S05]  /*1da0*/  @!P0 BRA `(.L_x_26) ;  /* 0x0000002400308947 */ /* 0x00cfea0003800000 */
.L_x_70:
[----:B------:R-:W-:Y:S01]  /*1db0*/  R2UR UR10, R10 ;  /* 0x000000000a0a72ca */ /* 0x000fe200000e0000 */
[----:B------:R-:W-:Y:S01]  /*1dc0*/  IMAD.MOV.U32 R8, RZ, RZ, 0xb000 ;  /* 0x0000b000ff087424 */ /* 0x000fe200078e00ff */
[----:B------:R-:W-:Y:S01]  /*1dd0*/  R2UR UR4, R3 ;  /* 0x00000000030472ca */ /* 0x000fe200000e0000 */
[----:B------:R-:W-:Y:S01]  /*1de0*/  UMOV UR14, 0x0 ;  /* 0x00000000000e7882 */ /* 0x000fe20000000000 */
[----:B------:R-:W-:Y:S01]  /*1df0*/  R2UR UR16, R18 ;  /* 0x00000000121072ca */ /* 0x000fe200000e0000 */
[----:B------:R-:W-:Y:S01]  /*1e00*/  UMOV UR15, 0x10000000 ;  /* 0x10000000000f7882 */ /* 0x000fe20000000000 */
[----:B------:R-:W-:Y:S02]  /*1e10*/  R2UR UR17, R19 ;  /* 0x00000000131172ca */ /* 0x000fe400000e0000 */
[----:B------:R-:W-:Y:S02]  /*1e20*/  R2UR UR11, R7 ;  /* 0x00000000070b72ca */ /* 0x000fe400000e0000 */
[----:B------:R-:W-:-:S02]  /*1e30*/  R2UR UR12, R16 ;  /* 0x00000000100c72ca */ /* 0x000fc400000e0000 */
[----:B------:R-:W-:Y:S01]  /*1e40*/  R2UR UR13, R17 ;  /* 0x00000000110d72ca */ /* 0x000fe200000e0000 */
[----:B------:R-:W-:Y:S01]  /*1e50*/  UIADD3 UR10, UPT, UPT, UR10, -0x80, URZ ;  /* 0xffffff800a0a7890 */ /* 0x000fe2000fffe0ff */
[----:B------:R-:W-:Y:S01]  /*1e60*/  R2UR UR7, R6 ;  /* 0x00000000060772ca */ /* 0x000fe200000e0000 */
[----:B------:R-:W-:Y:S02]  /*1e70*/  UIADD3 UR8, UPT, UPT, UR4, 0x8000, URZ ;  /* 0x0000800004087890 */ /* 0x000fe4000fffe0ff */
[----:B------:R-:W-:Y:S02]  /*1e80*/  UIADD3 UR9, UPT, UPT, UR4, 0x31808, URZ ;  /* 0x0003180804097890 */ /* 0x000fe4000fffe0ff */
[----:B------:R-:W-:Y:S01]  /*1e90*/  UIADD3 UR4, UPT, UPT, UR4, 0x1b000, URZ ;  /* 0x0001b00004047890 */ /* 0x000fe2000fffe0ff */
[----:B------:R-:W-:-:S04]  /*1ea0*/  UMOV UR6, UR10 ;  /* 0x0000000a00067c82 */ /* 0x000fc80008000000 */
[----:B------:R-:W-:Y:S02]  /*1eb0*/  UMOV UR5, UR9 ;  /* 0x0000000900057c82 */ /* 0x000fe40008000000 */
[----:B------:R2:W-:Y:S02]  /*1ec0*/  UTMALDG.2D [UR8], [UR16], desc[UR14] ;  /* 0x00000e08100075b4 */ /* 0x0005e40008009000 */
[----:B------:R2:W-:Y:S01]  /*1ed0*/  UTMALDG.2D [UR4], [UR12], desc[UR14] ;  /* 0x00000e040c0075b4 */ /* 0x0005e20008009000 */
[----:B------:R2:W-:Y:S01]  /*1ee0*/  SYNCS.ARRIVE.TRANS64 RZ, [R3+URZ+0x31808], R8 ;  /* 0x0318080803ff79a7 */ /* 0x0005e200080000ff */
[----:B------:R-:W3:Y:S02]  /*1ef0*/  SYNCS.PHASECHK.TRANS64.TRYWAIT P0, [R3+URZ+0x31830], R4 ;  /* 0x03183004030075a7 */ /* 0x000ee400080011ff */
[----:B--23--:R-:W-:Y:S05]  /*1f00*/  @!P0 BRA `(.L_x_27) ;  /* 0x0000002000f08947 */ /* 0x00cfea0003800000 */
.L_x_72:
[----:B------:R-:W-:Y:S01]  /*1f10*/  R2UR UR4, R3 ;  /* 0x00000000030472ca */ /* 0x000fe200000e0000 */
[----:B------:R-:W-:Y:S01]  /*1f20*/  UMOV UR14, 0x0 ;  /* 0x00000000000e7882 */ /* 0x000fe20000000000 */
[----:B------:R-:W-:Y:S01]  /*1f30*/  R2UR UR10, R10 ;  /* 0x000000000a0a72ca */ /* 0x000fe200000e0000 */
[----:B------:R-:W-:Y:S01]  /*1f40*/  UMOV UR15, 0x10000000 ;  /* 0x10000000000f7882 */ /* 0x000fe20000000000 */
[----:B------:R-:W-:Y:S01]  /*1f50*/  R2UR UR16, R18 ;  /* 0x00000000121072ca */ /* 0x000fe200000e0000 */
[----:B-1----:R-:W-:Y:S01]  /*1f60*/  VIADD R5, R10, 0x80 ;  /* 0x000000800a057836 */ /* 0x002fe20000000000 */
[----:B------:R-:W-:Y:S02]  /*1f70*/  R2UR UR17, R19 ;  /* 0x00000000131172ca */ /* 0x000fe400000e0000 */
[----:B------:R-:W-:Y:S02]  /*1f80*/  R2UR UR11, R7 ;  /* 0x00000000070b72ca */ /* 0x000fe400000e0000 */
[----:B------:R-:W-:-:S02]  /*1f90*/  R2UR UR12, R16 ;  /* 0x00000000100c72ca */ /* 0x000fc400000e0000 */
[----:B------:R-:W-:Y:S01]  /*1fa0*/  R2UR UR13, R17 ;  /* 0x00000000110d72ca */ /* 0x000fe200000e0000 */
[----:B------:R-:W-:Y:S01]  /*1fb0*/  UIADD3 UR8, UPT, UPT, UR4, 0xc000, URZ ;  /* 0x0000c00004087890 */ /* 0x000fe2000fffe0ff */
[----:B------:R-:W-:Y:S01]  /*1fc0*/  R2UR UR7, R6 ;  /* 0x00000000060772ca */ /* 0x000fe200000e0000 */
[----:B------:R-:W-:Y:S02]  /*1fd0*/  UIADD3 UR9, UPT, UPT, UR4, 0x31810, URZ ;  /* 0x0003181004097890 */ /* 0x000fe4000fffe0ff */
[----:B------:R-:W-:Y:S01]  /*1fe0*/  UIADD3 UR4, UPT, UPT, UR4, 0x22000, URZ ;  /* 0x0002200004047890 */ /* 0x000fe2000fffe0ff */
[----:B------:R-:W-:-:S04]  /*1ff0*/  UMOV UR6, UR10 ;  /* 0x0000000a00067c82 */ /* 0x000fc80008000000 */
[----:B------:R-:W-:Y:S02]  /*2000*/  UMOV UR5, UR9 ;  /* 0x0000000900057c82 */ /* 0x000fe40008000000 */
[----:B------:R1:W-:Y:S03]  /*2010*/  UTMALDG.2D [UR8], [UR16], desc[UR14] ;  /* 0x00000e08100075b4 */ /* 0x0003e60008009000 */
[----:B------:R1:W-:Y:S01]  /*2020*/  UTMALDG.2D [UR4], [UR12], desc[UR14] ;  /* 0x00000e040c0075b4 */ /* 0x0003e20008009000 */
[----:B------:R1:W-:Y:S01]  /*2030*/  SYNCS.ARRIVE.TRANS64 RZ, [R3+URZ+0x31810], R8 ;  /* 0x0318100803ff79a7 */ /* 0x0003e200080000ff */
[----:B------:R-:W2:Y:S02]  /*2040*/  SYNCS.PHASECHK.TRANS64.TRYWAIT P0, [R3+URZ+0x31838], R4 ;  /* 0x03183804030075a7 */ /* 0x000ea400080011ff */
[----:B-12---:R-:W-:Y:S05]  /*2050*/  @!P0 BRA `(.L_x_28) ;  /* 0x0000002000b48947 */ /* 0x006fea0003800000 */
.L_x_74:
[----:B------:R-:W-:Y:S01]  /*2060*/  R2UR UR4, R3 ;  /* 0x00000000030472ca */ /* 0x000fe200000e0000 */
[----:B------:R-:W-:Y:S01]  /*2070*/  VIADD R10, R10, 0x200 ;  /* 0x000002000a0a7836 */ /* 0x000fe20000000000 */
[----:B------:R-:W-:Y:S01]  /*2080*/  R2UR UR10, R5 ;  /* 0x00000000050a72ca */ /* 0x000fe200000e0000 */
[----:B------:R-:W-:Y:S01]  /*2090*/  UMOV UR14, 0x0 ;  /* 0x00000000000e7882 */ /* 0x000fe20000000000 */
[----:B------:R-:W-:Y:S01]  /*20a0*/  R2UR UR16, R18 ;  /* 0x00000000121072ca */ /* 0x000fe200000e0000 */
[----:B------:R-:W-:Y:S01]  /*20b0*/  UMOV UR15, 0x10000000 ;  /* 0x10000000000f7882 */ /* 0x000fe20000000000 */
[----:B------:R-:W-:Y:S01]  /*20c0*/  R2UR UR17, R19 ;  /* 0x00000000131172ca */ /* 0x000fe200000e0000 */
[----:B------:R-:W-:Y:S01]  /*20d0*/  VIADD R14, R14, 0x1 ;  /* 0x000000010e0e7836 */ /* 0x000fe20000000000 */
[----:B------:R-:W-:Y:S02]  /*20e0*/  R2UR UR11, R7 ;  /* 0x00000000070b72ca */ /* 0x000fe400000e0000 */
[----:B------:R-:W-:-:S02]  /*20f0*/  R2UR UR12, R16 ;  /* 0x00000000100c72ca */ /* 0x000fc400000e0000 */
[----:B------:R-:W-:Y:S01]  /*2100*/  R2UR UR13, R17 ;  /* 0x00000000110d72ca */ /* 0x000fe200000e0000 */
[----:B------:R-:W-:Y:S01]  /*2110*/  UIADD3 UR8, UPT, UPT, UR4, 0x10000, URZ ;  /* 0x0001000004087890 */ /* 0x000fe2000fffe0ff */
[----:B------:R-:W-:Y:S01]  /*2120*/  R2UR UR7, R6 ;  /* 0x00000000060772ca */ /* 0x000fe200000e0000 */
[----:B------:R-:W-:Y:S01]  /*2130*/  UIADD3 UR9, UPT, UPT, UR4, 0x31818, URZ ;  /* 0x0003181804097890 */ /* 0x000fe2000fffe0ff */
[----:B------:R-:W-:Y:S01]  /*2140*/  ISETP.NE.AND P0, PT, R10, 0x1d00, PT ;  /* 0x00001d000a00780c */ /* 0x000fe20003f05270 */
[----:B------:R-:W-:Y:S01]  /*2150*/  UIADD3 UR4, UPT, UPT, UR4, 0x29000, URZ ;  /* 0x0002900004047890 */ /* 0x000fe2000fffe0ff */
[----:B------:R-:W-:-:S04]  /*2160*/  UMOV UR6, UR10 ;  /* 0x0000000a00067c82 */ /* 0x000fc80008000000 */
[----:B------:R-:W-:Y:S02]  /*2170*/  UMOV UR5, UR9 ;  /* 0x0000000900057c82 */ /* 0x000fe40008000000 */
[----:B------:R2:W-:Y:S03]  /*2180*/  UTMALDG.2D [UR8], [UR16], desc[UR14] ;  /* 0x00000e08100075b4 */ /* 0x0005e60008009000 */
[----:B------:R2:W-:Y:S01]  /*2190*/  UTMALDG.2D [UR4], [UR12], desc[UR14] ;  /* 0x00000e040c0075b4 */ /* 0x0005e20008009000 */
[----:B------:R2:W-:Y:S01]  /*21a0*/  SYNCS.ARRIVE.TRANS64 RZ, [R3+URZ+0x31818], R8 ;  /* 0x0318180803ff79a7 */ /* 0x0005e200080000ff */
[----:B------:R-:W-:Y:S05]  /*21b0*/  @P0 BRA `(.L_x_29) ;  /* 0xfffffff800400947 */ /* 0x000fea000383ffff */
[----:B------:R-:W-:-:S13]  /*21c0*/  ISETP.NE.AND P0, PT, R11, R0, PT ;  /* 0x000000000b00720c */ /* 0x000fda0003f05270 */
[----:B--2---:R-:W-:Y:S05]  /*21d0*/  @!P0 EXIT ;  /* 0x000000000000894d */ /* 0x004fea0003800000 */
[----:B------:R-:W-:-:S05]  /*21e0*/  IADD3 R11, PT, PT, R11, 0x1, RZ ;  /* 0x000000010b0b7810 */ /* 0x000fca0007ffe0ff */
[----:B-1----:R-:W-:Y:S01]  /*21f0*/  IMAD R3, R11, 0x97, R2 ;  /* 0x000000970b037824 */ /* 0x002fe200078e0202 */
[----:B------:R-:W-:Y:S06]  /*2200*/  BRA `(.L_x_30) ;  /* 0xfffffff400cc7947 */ /* 0x000fec000383ffff */
.L_x_13:
[----:B------:R-:W-:-:S04]  /*2210*/  LOP3.LUT R0, R3, 0xfffffffc, RZ, 0xc0, !PT ;  /* 0xfffffffc03007812 */ /* 0x000fc800078ec0ff */
[----:B------:R-:W-:-:S13]  /*2220*/  ISETP.NE.AND P0, PT, R0, 0x4, PT ;  /* 0x000000040000780c */ /* 0x000fda0003f05270 */
[----:B-1----:R-:W-:Y:S05]  /*2230*/  @P0 EXIT ;  /* 0x000000000000094d */ /* 0x002fea0003800000 */
[----:B------:R-:W1:Y:S01]  /*2240*/  S2R R0, SR_CgaCtaId ;  /* 0x0000000000007919 */ /* 0x000e620000008800 */
[----:B------:R-:W-:-:S04]  /*2250*/  MOV R7, 0x400 ;  /* 0x0000040000077802 */ /* 0x000fc80000000f00 */
[----:B-1----:R-:W-:-:S05]  /*2260*/  LEA R0, R0, R7, 0x18 ;  /* 0x0000000700007211 */ /* 0x002fca00078ec0ff */
[----:B------:R-:W1:Y:S02]  /*2270*/  LDS R2, [R0+0x31880] ;  /* 0x0318800000027984 */ /* 0x000e640000000800 */
[----:B-1----:R-:W-:-:S13]  /*2280*/  ISETP.NE.AND P0, PT, R2, RZ, PT ;  /* 0x000000ff0200720c */ /* 0x002fda0003f05270 */
[----:B------:R-:W-:Y:S05]  /*2290*/  @!P0 BRA `(.L_x_31) ;  /* 0x0000000000048947 */ /* 0x000fea0003800000 */
[----:B------:R-:W-:Y:S05]  /*22a0*/  BPT.TRAP 0x1 ;  /* 0x000000040000795c */ /* 0x000fea0000300000 */
.L_x_31:
[----:B------:R-:W1:Y:S01]  /*22b0*/  S2UR UR4, SR_CTAID.X ;  /* 0x00000000000479c3 */ /* 0x000e620000002500 */
[----:B------:R-:W-:Y:S02]  /*22c0*/  IADD3 R3, PT, PT, R3, -0x4, RZ ;  /* 0xfffffffc03037810 */ /* 0x000fe40007ffe0ff */
[----:B-1----:R-:W-:-:S13]  /*22d0*/  ISETP.LE.U32.AND P0, PT, R5, UR4, PT ;  /* 0x0000000405007c0c */ /* 0x002fda000bf03070 */
[----:B------:R-:W-:Y:S05]  /*22e0*/  @P0 BRA `(.L_x_32) ;  /* 0x0000001800d00947 */ /* 0x000fea0003800000 */
[----:B------:R-:W-:Y:S01]  /*22f0*/  IMAD.U32 R29, RZ, RZ, UR4 ;  /* 0x00000004ff1d7e24 */ /* 0x000fe2000f8e00ff */
[----:B------:R-:W-:Y:S01]  /*2300*/  MOV R20, 0xffffffff ;  /* 0xffffffff00147802 */ /* 0x000fe20000000f00 */
[----:B------:R-:W-:Y:S02]  /*2310*/  IMAD.SHL.U32 R2, R21, 0x4, RZ ;  /* 0x0000000415027824 */ /* 0x000fe400078e00ff */
[----:B------:R-:W-:Y:S01]  /*2320*/  IMAD.SHL.U32 R30, R3, 0x800, RZ ;  /* 0x00000800031e7824 */ /* 0x000fe200078e00ff */
[----:B------:R-:W-:Y:S01]  /*2330*/  LOP3.LUT R22, RZ, R29, RZ, 0x33, !PT ;  /* 0x0000001dff167212 */ /* 0x000fe200078e33ff */
[C---:B------:R-:W-:Y:S01]  /*2340*/  VIADD R26, R2.reuse, 0x1 ;  /* 0x00000001021a7836 */ /* 0x040fe20000000000 */
[----:B------:R-:W-:Y:S01]  /*2350*/  SHF.R.U32.HI R28, RZ, 0x3, R2 ;  /* 0x00000003ff1c7819 */ /* 0x000fe20000011602 */
[C---:B------:R-:W-:Y:S01]  /*2360*/  VIADD R4, R2.reuse, 0x2 ;  /* 0x0000000202047836 */ /* 0x040fe20000000000 */
[----:B------:R-:W-:Y:S01]  /*2370*/  IADD3 R24, PT, PT, R2, 0x3, RZ ;  /* 0x0000000302187810 */ /* 0x000fe20007ffe0ff */
[----:B------:R-:W-:Y:S01]  /*2380*/  IMAD.IADD R22, R5, 0x1, R22 ;  /* 0x0000000105167824 */ /* 0x000fe200078e0216 */
[----:B------:R-:W-:Y:S01]  /*2390*/  LOP3.LUT R5, R28, 0x3, RZ, 0xc0, !PT ;  /* 0x000000031c057812 */ /* 0x000fe200078ec0ff */
[----:B------:R-:W-:Y:S01]  /*23a0*/  IMAD.MOV.U32 R21, RZ, RZ, RZ ;  /* 0x000000ffff157224 */ /* 0x000fe200078e00ff */
[----:B------:R-:W-:Y:S01]  /*23b0*/  PRMT R23, R29, 0x7610, R23 ;  /* 0x000076101d177816 */ /* 0x000fe20000000017 */
[----:B------:R-:W-:Y:S01]  /*23c0*/  IMAD.HI.U32 R22, R22, 0x36406c81, RZ ;  /* 0x36406c8116167827 */ /* 0x000fe200078e00ff */
[----:B------:R-:W-:-:S02]  /*23d0*/  LOP3.LUT R26, R5, 0x5, R26, 0x78, !PT ;  /* 0x00000005051a7812 */ /* 0x000fc400078e781a */
[C---:B------:R-:W-:Y:S02]  /*23e0*/  LOP3.LUT R25, R5.reuse, 0x6, R4, 0x78, !PT ;  /* 0x0000000605197812 */ /* 0x040fe400078e7804 */
[----:B------:R-:W-:Y:S02]  /*23f0*/  SHF.R.U32.HI R22, RZ, 0x5, R22 ;  /* 0x00000005ff167819 */ /* 0x000fe40000011616 */
[C---:B------:R-:W-:Y:S02]  /*2400*/  LOP3.LUT R27, R5.reuse, 0x4, R2, 0xf8, !PT ;  /* 0x00000004051b7812 */ /* 0x040fe400078ef802 */
[----:B------:R-:W-:Y:S01]  /*2410*/  LOP3.LUT R24, R5, 0x7, R24, 0x78, !PT ;  /* 0x0000000705187812 */ /* 0x000fe200078e7818 */
[----:B------:R-:W-:-:S07]  /*2420*/  IMAD.MOV R22, RZ, RZ, -R22 ;  /* 0x000000ffff167224 */ /* 0x000fce00078e0a16 */
.L_x_55:
[----:B------:R-:W-:Y:S01]  /*2430*/  VIADD R20, R20, 0x1 ;  /* 0x0000000114147836 */ /* 0x000fe20000000000 */
[----:B------:R-:W-:Y:S05]  /*2440*/  YIELD ;  /* 0x0000000000007946 */ /* 0x000fea0003800000 */
[----:B--2---:R-:W-:Y:S01]  /*2450*/  IMAD.SHL.U32 R7, R20, 0x8, RZ ;  /* 0x0000000814077824 */ /* 0x004fe200078e00ff */
[----:B------:R-:W-:Y:S01]  /*2460*/  SHF.R.U32.HI R5, RZ, 0x1, R20 ;  /* 0x00000001ff057819 */ /* 0x000fe20000011614 */
[----:B------:R-:W-:Y:S01]  /*2470*/  VIADD R22, R22, 0x1 ;  /* 0x0000000116167836 */ /* 0x000fe20000000000 */
[----:B------:R-:W-:Y:S02]  /*2480*/  SHF.R.U32.HI R40, RZ, 0x4, R29 ;  /* 0x00000004ff287819 */ /* 0x000fe4000001161d */
[----:B------:R-:W-:-:S02]  /*2490*/  LOP3.LUT R7, R7, 0x8, RZ, 0xc0, !PT ;  /* 0x0000000807077812 */ /* 0x000fc400078ec0ff */
[----:B------:R-:W-:Y:S01]  /*24a0*/  LOP3.LUT R5, R5, 0x1, RZ, 0xc0, !PT ;  /* 0x0000000105057812 */ /* 0x000fe200078ec0ff */
[----:B------:R-:W-:Y:S01]  /*24b0*/  IMAD.HI.U32 R40, R40, 0xd79435f, RZ ;  /* 0x0d79435f28287827 */ /* 0x000fe200078e00ff */
[----:B------:R-:W-:Y:S02]  /*24c0*/  ISETP.NE.AND P1, PT, R3, RZ, PT ;  /* 0x000000ff0300720c */ /* 0x000fe40003f25270 */
[----:B------:R-:W-:Y:S01]  /*24d0*/  SHF.L.U32 R5, R5, 0x1f, RZ ;  /* 0x0000001f05057819 */ /* 0x000fe200000006ff */
[----:B------:R-:W-:Y:S01]  /*24e0*/  IMAD.IADD R2, R0, 0x1, R7 ;  /* 0x0000000100027824 */ /* 0x000fe200078e0207 */
[C---:B------:R-:W-:Y:S01]  /*24f0*/  PRMT R4, R40.reuse, 0x9910, RZ ;  /* 0x0000991028047816 */ /* 0x040fe200000000ff */
[----:B------:R-:W-:Y:S01]  /*2500*/  IMAD R35, R40, -0x10, R31 ;  /* 0xfffffff028237824 */ /* 0x000fe200078e021f */
[----:B------:R-:W-:Y:S01]  /*2510*/  ISETP.NE.AND P0, PT, R22, 0x1, PT ;  /* 0x000000011600780c */ /* 0x000fe20003f05270 */
[----:B------:R-:W1:Y:S02]  /*2520*/  SYNCS.PHASECHK.TRANS64.TRYWAIT P2, [R2+URZ+0x31860], R5 ;  /* 0x03186005020075a7 */ /* 0x000e6400080411ff */
[----:B------:R-:W-:-:S05]  /*2530*/  IMAD R4, R4, 0x130, RZ ;  /* 0x0000013004047824 */ /* 0x000fca00078e02ff */
[----:B------:R-:W-:-:S04]  /*2540*/  IADD3 R38, PT, PT, RZ, -R4, RZ ;  /* 0x80000004ff267210 */ /* 0x000fc80007ffe0ff */
[----:B------:R-:W-:Y:S01]  /*2550*/  PRMT R38, R38, 0x7710, RZ ;  /* 0x0000771026267816 */ /* 0x000fe200000000ff */
[----:B-1----:R-:W-:Y:S06]  /*2560*/  @!P2 BRA `(.L_x_33) ;  /* 0x0000001c008ca947 */ /* 0x002fec0003800000 */
.L_x_76:
[----:B------:R-:W-:Y:S01]  /*2570*/  NOP ;  /* 0x0000000000007918 */ /* 0x000fe20000000000 */
[----:B------:R-:W-:Y:S01]  /*2580*/  LOP3.LUT R4, R20, 0x1, RZ, 0xc0, !PT ;  /* 0x0000000114047812 */ /* 0x000fe200078ec0ff */
[----:B------:R-:W-:Y:S01]  /*2590*/  IMAD.IADD R38, R38, 0x1, R23 ;  /* 0x0000000126267824 */ /* 0x000fe200078e0217 */
[----:B------:R-:W-:Y:S01]  /*25a0*/  VIMNMX.U32 R35, PT, PT, R35, 0x10, PT ;  /* 0x0000001023237848 */ /* 0x000fe20003fe0000 */
[----:B------:R-:W-:Y:S06]  /*25b0*/  @P1 BRA `(.L_x_34) ;  /* 0x0000000000041947 */ /* 0x000fec0003800000 */
[----:B------:R-:W-:-:S04]  /*25c0*/  DEPBAR.LE SB0, 0x1 ;  /* 0x000080400000791a */ /* 0x000fc80000000000 */
.L_x_34:
[----:B------:R-:W-:Y:S02]  /*25d0*/  LOP3.LUT R7, R38, 0xffff, RZ, 0xc0, !PT ;  /* 0x0000ffff26077812 */ /* 0x000fe400078ec0ff */
[----:B------:R-:W-:Y:S02]  /*25e0*/  MOV R6, 0x2600 ;  /* 0x0000260000067802 */ /* 0x000fe40000000f00 */
[----:B-1----:R-:W-:Y:S05]  /*25f0*/  CALL.REL.NOINC `($__internal_3_$__cuda_sm20_div_u16) ;  /* 0x0000001c00a47944 */ /* 0x002fea0003c00000 */
[----:B------:R-:W-:Y:S05]  /*2600*/  WARPSYNC.ALL ;  /* 0x0000000000007948 */ /* 0x000fea0003800000 */
[----:B------:R-:W-:Y:S01]  /*2610*/  NOP ;  /* 0x0000000000007918 */ /* 0x000fe20000000000 */
[----:B------:R-:W-:Y:S02]  /*2620*/  ISETP.NE.AND P1, PT, R3, RZ, PT ;  /* 0x000000ff0300720c */ /* 0x000fe40003f25270 */
[----:B------:R-:W-:Y:S01]  /*2630*/  R2UR UR7, R4 ;  /* 0x00000000040772ca */ /* 0x000fe200000e0000 */
[----:B------:R-:W-:Y:S01]  /*2640*/  BAR.SYNC.DEFER_BLOCKING 0x8, 0x80 ;  /* 0x0202000000007b1d */ /* 0x000fe20000010000 */
[----:B------:R-:W-:Y:S01]  /*2650*/  IMAD R37, R21, 0x2000, R30 ;  /* 0x0000200015257824 */ /* 0x000fe200078e021e */
[----:B------:R-:W-:-:S03]  /*2660*/  PRMT R39, R36, 0x9910, RZ ;  /* 0x0000991024277816 */ /* 0x000fc600000000ff */
[----:B------:R-:W-:-:S04]  /*2670*/  IMAD R37, R28, 0x80, R37 ;  /* 0x000000801c257824 */ /* 0x000fc800078e0225 */
[--C-:B------:R-:W-:Y:S02]  /*2680*/  IMAD R33, R27, 0x10, R37.reuse ;  /* 0x000000101b217824 */ /* 0x100fe400078e0225 */
[----:B------:R-:W-:Y:S01]  /*2690*/  IMAD R41, R26, 0x10, R37 ;  /* 0x000000101a297824 */ /* 0x000fe200078e0225 */
[----:B------:R-:W-:-:S03]  /*26a0*/  UIMAD UR7, UR7, 0xe0, URZ ;  /* 0x000000e0070778a4 */ /* 0x000fc6000f8e02ff */
[----:B------:R-:W-:-:S06]  /*26b0*/  IMAD.IADD R41, R0, 0x1, R41 ;  /* 0x0000000100297824 */ /* 0x000fcc00078e0229 */
[----:B------:R-:W1:Y:S01]  /*26c0*/  LDTM.x8 R12, tmem[UR7] ;  /* 0x00000007000c79ee */ /* 0x000e6200081c0000 */
[----:B------:R-:W-:Y:S01]  /*26d0*/  NOP ;  /* 0x0000000000007918 */ /* 0x000fe20000000000 */
[----:B-1----:R-:W1:Y:S01]  /*26e0*/  LDTM.x8 R4, tmem[UR7+0x8] ;  /* 0x00000807000479ee */ /* 0x002e6200081c0000 */
[----:B------:R-:W-:Y:S02]  /*26f0*/  F2FP.BF16.F32.PACK_AB R12, R13, R12 ;  /* 0x0000000c0d0c723e */ /* 0x000fe400000010ff */
[----:B------:R-:W-:Y:S02]  /*2700*/  F2FP.BF16.F32.PACK_AB R13, R15, R14 ;  /* 0x0000000e0f0d723e */ /* 0x000fe400000010ff */
[----:B------:R-:W-:Y:S01]  /*2710*/  F2FP.BF16.F32.PACK_AB R14, R17, R16 ;  /* 0x00000010110e723e */ /* 0x000fe200000010ff */
[----:B------:R-:W-:Y:S01]  /*2720*/  IMAD.IADD R16, R0, 0x1, R33 ;  /* 0x0000000100107824 */ /* 0x000fe200078e0221 */
[----:B------:R-:W-:Y:S02]  /*2730*/  F2FP.BF16.F32.PACK_AB R15, R19, R18 ;  /* 0x00000012130f723e */ /* 0x000fe400000010ff */
[----:B-1----:R-:W-:-:S02]  /*2740*/  F2FP.BF16.F32.PACK_AB R32, R5, R4 ;  /* 0x000000040520723e */ /* 0x002fc400000010ff */
[----:B------:R-:W-:Y:S01]  /*2750*/  PRMT R4, R35, 0x9910, RZ ;  /* 0x0000991023047816 */ /* 0x000fe200000000ff */
[----:B------:R1:W-:Y:S01]  /*2760*/  STS.128 [R16], R12 ;  /* 0x0000000c10007388 */ /* 0x0003e20000000c00 */
[----:B------:R-:W-:Y:S01]  /*2770*/  NOP ;  /* 0x0000000000007918 */ /* 0x000fe20000000000 */
[----:B------:R-:W-:Y:S02]  /*2780*/  F2FP.BF16.F32.PACK_AB R33, R7, R6 ;  /* 0x000000060721723e */ /* 0x000fe400000010ff */
[----:B------:R-:W-:Y:S01]  /*2790*/  F2FP.BF16.F32.PACK_AB R34, R9, R8 ;  /* 0x000000080922723e */ /* 0x000fe200000010ff */
[----:B------:R-:W-:Y:S01]  /*27a0*/  IMAD R39, R39, R4, RZ ;  /* 0x0000000427277224 */ /* 0x000fe200078e02ff */
[----:B------:R-:W-:-:S03]  /*27b0*/  F2FP.BF16.F32.PACK_AB R35, R11, R10 ;  /* 0x0000000a0b23723e */ /* 0x000fc600000010ff */
[----:B------:R-:W-:Y:S02]  /*27c0*/  IMAD.MOV R39, RZ, RZ, -R39 ;  /* 0x000000ffff277224 */ /* 0x000fe400078e0a27 */
[----:B------:R2:W-:Y:S03]  /*27d0*/  STS.128 [R41], R32 ;  /* 0x0000002029007388 */ /* 0x0005e60000000c00 */
[----:B------:R-:W-:-:S05]  /*27e0*/  PRMT R39, R39, 0x7710, RZ ;  /* 0x0000771027277816 */ /* 0x000fca00000000ff */
[----:B------:R-:W-:-:S05]  /*27f0*/  IMAD.IADD R39, R38, 0x1, R39 ;  /* 0x0000000126277824 */ /* 0x000fca00078e0227 */
[----:B------:R-:W-:-:S05]  /*2800*/  LOP3.LUT R39, R39, 0xffff, RZ, 0xc0, !PT ;  /* 0x0000ffff27277812 */ /* 0x000fca00078ec0ff */
[----:B------:R-:W-:Y:S01]  /*2810*/  IMAD R40, R40, 0x10, R39 ;  /* 0x0000001028287824 */ /* 0x000fe200078e0227 */
[----:B-1----:R-:W1:Y:S01]  /*2820*/  LDTM.x8 R12, tmem[UR7+0x10] ;  /* 0x00001007000c79ee */ /* 0x002e6200081c0000 */
[----:B------:R-:W-:Y:S01]  /*2830*/  NOP ;  /* 0x0000000000007918 */ /* 0x000fe20000000000 */
[----:B-1----:R-:W1:Y:S01]  /*2840*/  LDTM.x8 R4, tmem[UR7+0x18] ;  /* 0x00001807000479ee */ /* 0x002e6200081c0000 */
[----:B--2---:R-:W-:Y:S01]  /*2850*/  LOP3.LUT R32, R36, 0xffff, RZ, 0xc0, !PT ;  /* 0x0000ffff24207812 */ /* 0x004fe200078ec0ff */
[----:B------:R-:W-:-:S04]  /*2860*/  IMAD.SHL.U32 R33, R40, 0x80, RZ ;  /* 0x0000008028217824 */ /* 0x000fc800078e00ff */
[----:B------:R-:W-:Y:S01]  /*2870*/  IMAD R32, R32, 0xe0, RZ ;  /* 0x000000e020207824 */ /* 0x000fe200078e02ff */
[----:B------:R-:W-:Y:S02]  /*2880*/  F2FP.BF16.F32.PACK_AB R12, R13, R12 ;  /* 0x0000000c0d0c723e */ /* 0x000fe400000010ff */
[----:B------:R-:W-:Y:S02]  /*2890*/  F2FP.BF16.F32.PACK_AB R13, R15, R14 ;  /* 0x0000000e0f0d723e */ /* 0x000fe400000010ff */
[----:B------:R-:W-:Y:S01]  /*28a0*/  F2FP.BF16.F32.PACK_AB R14, R17, R16 ;  /* 0x00000010110e723e */ /* 0x000fe200000010ff */
[--C-:B------:R-:W-:Y:S01]  /*28b0*/  IMAD R17, R25, 0x10, R37.reuse ;  /* 0x0000001019117824 */ /* 0x100fe200078e0225 */
[----:B------:R-:W-:Y:S01]  /*28c0*/  F2FP.BF16.F32.PACK_AB R15, R19, R18 ;  /* 0x00000012130f723e */ /* 0x000fe200000010ff */
[----:B------:R-:W-:Y:S01]  /*28d0*/  IMAD R37, R24, 0x10, R37 ;  /* 0x0000001018257824 */ /* 0x000fe200078e0225 */
[----:B-1----:R-:W-:Y:S01]  /*28e0*/  F2FP.BF16.F32.PACK_AB R4, R5, R4 ;  /* 0x000000040504723e */ /* 0x002fe200000010ff */
[C---:B------:R-:W-:Y:S01]  /*28f0*/  IMAD.IADD R17, R0.reuse, 0x1, R17 ;  /* 0x0000000100117824 */ /* 0x040fe200078e0211 */
[----:B------:R-:W-:Y:S01]  /*2900*/  F2FP.BF16.F32.PACK_AB R5, R7, R6 ;  /* 0x000000060705723e */ /* 0x000fe200000010ff */
[----:B------:R-:W-:Y:S01]  /*2910*/  IMAD.IADD R37, R0, 0x1, R37 ;  /* 0x0000000100257824 */ /* 0x000fe200078e0225 */
[----:B------:R-:W-:-:S02]  /*2920*/  F2FP.BF16.F32.PACK_AB R6, R9, R8 ;  /* 0x000000080906723e */ /* 0x000fc400000010ff */
[----:B------:R-:W-:Y:S01]  /*2930*/  F2FP.BF16.F32.PACK_AB R7, R11, R10 ;  /* 0x0000000a0b07723e */ /* 0x000fe200000010ff */
[----:B------:R1:W-:Y:S01]  /*2940*/  STS.128 [R17], R12 ;  /* 0x0000000c11007388 */ /* 0x0003e20000000c00 */
[----:B------:R-:W-:-:S03]  /*2950*/  NOP ;  /* 0x0000000000007918 */ /* 0x000fc60000000000 */
[----:B------:R1:W-:Y:S01]  /*2960*/  STS.128 [R37], R4 ;  /* 0x0000000425007388 */ /* 0x0003e20000000c00 */
[----:B------:R2:W-:Y:S06]  /*2970*/  MEMBAR.ALL.CTA ;  /* 0x0000000000007992 */ /* 0x0005ec0000008000 */
[----:B--2---:R-:W2:Y:S02]  /*2980*/  FENCE.VIEW.ASYNC.S ;  /* 0x00000000000073c6 */ /* 0x004ea40000000000 */
[----:B--2---:R-:W-:Y:S06]  /*2990*/  BAR.SYNC.DEFER_BLOCKING 0x8, 0x80 ;  /* 0x0202000000007b1d */ /* 0x004fec0000010000 */
[----:B------:R-:W-:Y:S05]  /*29a0*/  @P1 BRA `(.L_x_35) ;  /* 0x0000000000381947 */ /* 0x000fea0003800000 */
[----:B------:R-:W-:Y:S01]  /*29b0*/  ELECT P2, URZ, PT ;  /* 0x0000000000ff782f */ /* 0x000fe20003840000 */
[----:B------:R-:W-:-:S12]  /*29c0*/  BSSY.RECONVERGENT B0, `(.L_x_35) ;  /* 0x000000c000007945 */ /* 0x000fd80003800200 */
[----:B------:R-:W-:Y:S05]  /*29d0*/  @!P2 BRA `(.L_x_36) ;  /* 0x000000000028a947 */ /* 0x000fea0003800000 */
[----:B------:R-:W2:Y:S01]  /*29e0*/  LDCU.64 UR8, c[0x0][0x348] ;  /* 0x00006900ff0877ac */ /* 0x000ea20008000a00 */
[----:B------:R-:W-:Y:S02]  /*29f0*/  R2UR UR10, R21 ;  /* 0x00000000150a72ca */ /* 0x000fe400000e0000 */
[----:B------:R-:W-:Y:S02]  /*2a00*/  R2UR UR4, R0 ;  /* 0x00000000000472ca */ /* 0x000fe400000e0000 */
[----:B------:R-:W-:Y:S02]  /*2a10*/  R2UR UR5, R32 ;  /* 0x00000000200572ca */ /* 0x000fe400000e0000 */
[----:B------:R-:W-:-:S09]  /*2a20*/  R2UR UR6, R33 ;  /* 0x00000000210672ca */ /* 0x000fd200000e0000 */
[----:B------:R-:W-:Y:S02]  /*2a30*/  ULEA UR4, UR10, UR4, 0xd ;  /* 0x000000040a047291 */ /* 0x000fe4000f8e68ff */
[----:B--2---:R-:W-:-:S04]  /*2a40*/  UIADD3 UR8, UP0, UPT, UR8, 0x240, URZ ;  /* 0x0000024008087890 */ /* 0x004fc8000ff1e0ff */
[----:B------:R-:W-:-:S09]  /*2a50*/  UIADD3.X UR9, UPT, UPT, URZ, UR9, URZ, UP0, !UPT ;  /* 0x00000009ff097290 */ /* 0x000fd200087fe4ff */
[----:B------:R2:W-:Y:S02]  /*2a60*/  UTMASTG.2D [UR4], [UR8] ;  /* 0x00000004080073b5 */ /* 0x0005e40008008000 */
[----:B--2---:R0:W-:Y:S02]  /*2a70*/  UTMACMDFLUSH ;  /* 0x00000000000079b7 */ /* 0x0041e40000000000 */
.L_x_36:
[----:B------:R-:W-:Y:S05]  /*2a80*/  BSYNC.RECONVERGENT B0 ;  /* 0x0000000000007941 */ /* 0x000fea0003800200 */
.L_x_35:
[----:B------:R-:W-:Y:S05]  /*2a90*/  @P1 BRA `(.L_x_37) ;  /* 0x0000000000041947 */ /* 0x000fea0003800000 */
[----:B------:R-:W-:-:S04]  /*2aa0*/  DEPBAR.LE SB0, 0x1 ;  /* 0x000080400000791a */ /* 0x000fc80000000000 */
.L_x_37:
[----:B------:R-:W-:Y:S01]  /*2ab0*/  BAR.SYNC.DEFER_BLOCKING 0x8, 0x80 ;  /* 0x0202000000007b1d */ /* 0x000fe20000010000 */
[----:B------:R-:W-:-:S04]  /*2ac0*/  LOP3.LUT R53, R21, 0x1, RZ, 0xc0, !PT ;  /* 0x0000000115357812 */ /* 0x000fc800078ec0ff */
[----:B------:R-:W-:Y:S01]  /*2ad0*/  LOP3.LUT R21, R53, 0x1, RZ, 0x3c, !PT ;  /* 0x0000000135157812 */ /* 0x000fe200078e3cff */
[----:B-1----:R-:W1:Y:S04]  /*2ae0*/  LDTM.x8 R12, tmem[UR7+0x20] ;  /* 0x00002007000c79ee */ /* 0x002e6800081c0000 */
[C---:B------:R-:W-:Y:S02]  /*2af0*/  IMAD R35, R21.reuse, 0x2000, R30 ;  /* 0x0000200015237824 */ /* 0x040fe400078e021e */
[----:B------:R-:W-:Y:S02]  /*2b00*/  IMAD R50, R21, 0x2000, R0 ;  /* 0x0000200015327824 */ /* 0x000fe400078e0200 */
[----:B------:R-:W-:-:S04]  /*2b10*/  IMAD R34, R28, 0x80, R35 ;  /* 0x000000801c227824 */ /* 0x000fc800078e0223 */
[--C-:B------:R-:W-:Y:S02]  /*2b20*/  IMAD R37, R27, 0x10, R34.reuse ;  /* 0x000000101b257824 */ /* 0x100fe400078e0222 */
[--C-:B------:R-:W-:Y:S02]  /*2b30*/  IMAD R35, R26, 0x10, R34.reuse ;  /* 0x000000101a237824 */ /* 0x100fe400078e0222 */
[C---:B------:R-:W-:Y:S01]  /*2b40*/  IMAD.IADD R37, R0.reuse, 0x1, R37 ;  /* 0x0000000100257824 */ /* 0x040fe200078e0225 */
[----:B------:R-:W-:Y:S01]  /*2b50*/  NOP ;  /* 0x0000000000007918 */ /* 0x000fe20000000000 */
[----:B-1----:R-:W1:Y:S01]  /*2b60*/  LDTM.x8 R4, tmem[UR7+0x28] ;  /* 0x00002807000479ee */ /* 0x002e6200081c0000 */
[----:B------:R-:W-:Y:S02]  /*2b70*/  IMAD.IADD R35, R0, 0x1, R35 ;  /* 0x0000000100237824 */ /* 0x000fe400078e0223 */
[--C-:B------:R-:W-:Y:S02]  /*2b80*/  IMAD R39, R25, 0x10, R34.reuse ;  /* 0x0000001019277824 */ /* 0x100fe400078e0222 */
[----:B------:R-:W-:Y:S01]  /*2b90*/  IMAD R51, R24, 0x10, R34 ;  /* 0x0000001018337824 */ /* 0x000fe200078e0222 */
[----:B------:R-:W-:Y:S01]  /*2ba0*/  F2FP.BF16.F32.PACK_AB R44, R13, R12 ;  /* 0x0000000c0d2c723e */ /* 0x000fe200000010ff */
[C---:B------:R-:W-:Y:S01]  /*2bb0*/  IMAD.IADD R39, R0.reuse, 0x1, R39 ;  /* 0x0000000100277824 */ /* 0x040fe200078e0227 */
[----:B------:R-:W-:Y:S01]  /*2bc0*/  F2FP.BF16.F32.PACK_AB R45, R15, R14 ;  /* 0x0000000e0f2d723e */ /* 0x000fe200000010ff */
[----:B------:R-:W-:Y:S01]  /*2bd0*/  IMAD.IADD R51, R0, 0x1, R51 ;  /* 0x0000000100337824 */ /* 0x000fe200078e0233 */
[----:B------:R-:W-:-:S02]  /*2be0*/  F2FP.BF16.F32.PACK_AB R46, R17, R16 ;  /* 0x00000010112e723e */ /* 0x000fc400000010ff */
[----:B------:R-:W-:-:S05]  /*2bf0*/  F2FP.BF16.F32.PACK_AB R47, R19, R18 ;  /* 0x00000012132f723e */ /* 0x000fca00000010ff */
[----:B------:R2:W-:Y:S01]  /*2c00*/  STS.128 [R37], R44 ;  /* 0x0000002c25007388 */ /* 0x0005e20000000c00 */
[----:B------:R-:W-:Y:S01]  /*2c10*/  NOP ;  /* 0x0000000000007918 */ /* 0x000fe20000000000 */
[----:B-1----:R-:W1:Y:S01]  /*2c20*/  LDTM.x8 R12, tmem[UR7+0x30] ;  /* 0x00003007000c79ee */ /* 0x002e6200081c0000 */
[----:B------:R-:W-:Y:S02]  /*2c30*/  F2FP.BF16.F32.PACK_AB R40, R5, R4 ;  /* 0x000000040528723e */ /* 0x000fe400000010ff */
[----:B------:R-:W-:Y:S02]  /*2c40*/  F2FP.BF16.F32.PACK_AB R41, R7, R6 ;  /* 0x000000060729723e */ /* 0x000fe400000010ff */
[----:B------:R-:W-:Y:S02]  /*2c50*/  F2FP.BF16.F32.PACK_AB R42, R9, R8 ;  /* 0x00000008092a723e */ /* 0x000fe400000010ff */
        /* <DEDUP_REMOVED lines=10> */
[----:B-1----:R-:W-:Y:S02]  /*2d00*/  F2FP.BF16.F32.PACK_AB R4, R5, R4 ;  /* 0x000000040504723e */ /* 0x002fe400000010ff */
[----:B------:R-:W-:Y:S02]  /*2d10*/  F2FP.BF16.F32.PACK_AB R5, R7, R6 ;  /* 0x000000060705723e */ /* 0x000fe400000010ff */
[----:B------:R-:W-:Y:S02]  /*2d20*/  F2FP.BF16.F32.PACK_AB R6, R9, R8 ;  /* 0x000000080906723e */ /* 0x000fe400000010ff */
[----:B------:R-:W-:-:S05]  /*2d30*/  F2FP.BF16.F32.PACK_AB R7, R11, R10 ;  /* 0x0000000a0b07723e */ /* 0x000fca00000010ff */
[----:B------:R2:W-:Y:S01]  /*2d40*/  STS.128 [R51], R4 ;  /* 0x0000000433007388 */ /* 0x0005e20000000c00 */
[----:B------:R1:W-:Y:S06]  /*2d50*/  MEMBAR.ALL.CTA ;  /* 0x0000000000007992 */ /* 0x0003ec0000008000 */
[----:B-1----:R-:W1:Y:S02]  /*2d60*/  FENCE.VIEW.ASYNC.S ;  /* 0x00000000000073c6 */ /* 0x002e640000000000 */
[----:B-1----:R-:W-:Y:S06]  /*2d70*/  BAR.SYNC.DEFER_BLOCKING 0x8, 0x80 ;  /* 0x0202000000007b1d */ /* 0x002fec0000010000 */
[----:B------:R-:W-:Y:S05]  /*2d80*/  @P1 BRA `(.L_x_38) ;  /* 0x0000000000381947 */ /* 0x000fea0003800000 */
[----:B------:R-:W-:Y:S01]  /*2d90*/  ELECT P2, URZ, PT ;  /* 0x0000000000ff782f */ /* 0x000fe20003840000 */
[----:B------:R-:W-:-:S12]  /*2da0*/  BSSY.RECONVERGENT B0, `(.L_x_39) ;  /* 0x000000b000007945 */ /* 0x000fd80003800200 */
[----:B------:R-:W-:Y:S05]  /*2db0*/  @!P2 BRA `(.L_x_40) ;  /* 0x000000000024a947 */ /* 0x000fea0003800000 */
[----:B------:R-:W1:Y:S01]  /*2dc0*/  LDCU.64 UR8, c[0x0][0x348] ;  /* 0x00006900ff0877ac */ /* 0x000e620008000a00 */
[----:B------:R-:W-:Y:S02]  /*2dd0*/  R2UR UR5, R32 ;  /* 0x00000000200572ca */ /* 0x000fe400000e0000 */
[----:B------:R-:W-:Y:S02]  /*2de0*/  R2UR UR4, R50 ;  /* 0x00000000320472ca */ /* 0x000fe400000e0000 */
[----:B------:R-:W-:-:S09]  /*2df0*/  R2UR UR6, R33 ;  /* 0x00000000210672ca */ /* 0x000fd200000e0000 */
[----:B------:R-:W-:Y:S02]  /*2e00*/  UIADD3 UR5, UPT, UPT, UR5, 0x20, URZ ;  /* 0x0000002005057890 */ /* 0x000fe4000fffe0ff */
[----:B-1----:R-:W-:-:S04]  /*2e10*/  UIADD3 UR8, UP0, UPT, UR8, 0x240, URZ ;  /* 0x0000024008087890 */ /* 0x002fc8000ff1e0ff */
[----:B------:R-:W-:-:S09]  /*2e20*/  UIADD3.X UR9, UPT, UPT, URZ, UR9, URZ, UP0, !UPT ;  /* 0x00000009ff097290 */ /* 0x000fd200087fe4ff */
[----:B------:R1:W-:Y:S02]  /*2e30*/  UTMASTG.2D [UR4], [UR8] ;  /* 0x00000004080073b5 */ /* 0x0003e40008008000 */
[----:B-1----:R0:W-:Y:S02]  /*2e40*/  UTMACMDFLUSH ;  /* 0x00000000000079b7 */ /* 0x0021e40000000000 */
.L_x_40:
[----:B------:R-:W-:Y:S05]  /*2e50*/  BSYNC.RECONVERGENT B0 ;  /* 0x0000000000007941 */ /* 0x000fea0003800200 */
.L_x_39:
[----:B------:R-:W-:-:S04]  /*2e60*/  DEPBAR.LE SB0, 0x1 ;  /* 0x000080400000791a */ /* 0x000fc80000000000 */
.L_x_38:
[----:B------:R-:W-:Y:S01]  /*2e70*/  BAR.SYNC.DEFER_BLOCKING 0x8, 0x80 ;  /* 0x0202000000007b1d */ /* 0x000fe20000010000 */
[C---:B--2---:R-:W-:Y:S02]  /*2e80*/  IMAD R41, R53.reuse, 0x2000, R30 ;  /* 0x0000200035297824 */ /* 0x044fe400078e021e */
[----:B------:R-:W-:Y:S02]  /*2e90*/  IMAD R48, R53, 0x2000, R0 ;  /* 0x0000200035307824 */ /* 0x000fe400078e0200 */
[----:B------:R-:W-:Y:S01]  /*2ea0*/  IMAD R38, R28, 0x80, R41 ;  /* 0x000000801c267824 */ /* 0x000fe200078e0229 */
[----:B------:R-:W1:Y:S03]  /*2eb0*/  LDTM.x8 R12, tmem[UR7+0x40] ;  /* 0x00004007000c79ee */ /* 0x000e6600081c0000 */
[----:B------:R-:W-:-:S04]  /*2ec0*/  IMAD R49, R24, 0x10, R38 ;  /* 0x0000001018317824 */ /* 0x000fc800078e0226 */
[C---:B------:R-:W-:Y:S01]  /*2ed0*/  IMAD.IADD R49, R0.reuse, 0x1, R49 ;  /* 0x0000000100317824 */ /* 0x040fe200078e0231 */
[----:B------:R-:W-:Y:S01]  /*2ee0*/  NOP ;  /* 0x0000000000007918 */ /* 0x000fe20000000000 */
[----:B-1----:R-:W1:Y:S01]  /*2ef0*/  LDTM.x8 R4, tmem[UR7+0x48] ;  /* 0x00004807000479ee */ /* 0x002e6200081c0000 */
[----:B------:R-:W-:Y:S01]  /*2f00*/  F2FP.BF16.F32.PACK_AB R44, R13, R12 ;  /* 0x0000000c0d2c723e */ /* 0x000fe200000010ff */
[----:B------:R-:W-:Y:S01]  /*2f10*/  IMAD R13, R27, 0x10, R38 ;  /* 0x000000101b0d7824 */ /* 0x000fe200078e0226 */
[----:B------:R-:W-:Y:S02]  /*2f20*/  F2FP.BF16.F32.PACK_AB R45, R15, R14 ;  /* 0x0000000e0f2d723e */ /* 0x000fe400000010ff */
[----:B------:R-:W-:Y:S01]  /*2f30*/  F2FP.BF16.F32.PACK_AB R46, R17, R16 ;  /* 0x00000010112e723e */ /* 0x000fe200000010ff */
[----:B------:R-:W-:Y:S01]  /*2f40*/  IMAD.IADD R36, R0, 0x1, R13 ;  /* 0x0000000100247824 */ /* 0x000fe200078e020d */
[----:B------:R-:W-:-:S05]  /*2f50*/  F2FP.BF16.F32.PACK_AB R47, R19, R18 ;  /* 0x00000012132f723e */ /* 0x000fca00000010ff */
[----:B------:R2:W-:Y:S01]  /*2f60*/  STS.128 [R36], R44 ;  /* 0x0000002c24007388 */ /* 0x0005e20000000c00 */
        /* <DEDUP_REMOVED lines=11> */
[----:B------:R-:W-:Y:S02]  /*3020*/  F2FP.BF16.F32.PACK_AB R12, R13, R12 ;  /* 0x0000000c0d0c723e */ /* 0x000fe400000010ff */
[----:B------:R-:W-:Y:S02]  /*3030*/  F2FP.BF16.F32.PACK_AB R13, R15, R14 ;  /* 0x0000000e0f0d723e */ /* 0x000fe400000010ff */
[----:B------:R-:W-:Y:S01]  /*3040*/  F2FP.BF16.F32.PACK_AB R14, R17, R16 ;  /* 0x00000010110e723e */ /* 0x000fe200000010ff */
[----:B------:R-:W-:Y:S01]  /*3050*/  IMAD R17, R25, 0x10, R38 ;  /* 0x0000001019117824 */ /* 0x000fe200078e0226 */
[----:B------:R-:W-:-:S03]  /*3060*/  F2FP.BF16.F32.PACK_AB R15, R19, R18 ;  /* 0x00000012130f723e */ /* 0x000fc600000010ff */
[----:B------:R-:W-:-:S05]  /*3070*/  IMAD.IADD R38, R0, 0x1, R17 ;  /* 0x0000000100267824 */ /* 0x000fca00078e0211 */
        /* <DEDUP_REMOVED lines=23> */
.L_x_43:
[----:B------:R-:W-:Y:S05]  /*31f0*/  BSYNC.RECONVERGENT B0 ;  /* 0x0000000000007941 */ /* 0x000fea0003800200 */
.L_x_42:
[----:B------:R-:W-:-:S04]  /*3200*/  DEPBAR.LE SB0, 0x1 ;  /* 0x000080400000791a */ /* 0x000fc80000000000 */
.L_x_41:
[----:B------:R-:W-:Y:S06]  /*3210*/  BAR.SYNC.DEFER_BLOCKING 0x8, 0x80 ;  /* 0x0202000000007b1d */ /* 0x000fec0000010000 */
[----:B--2---:R-:W1:Y:S01]  /*3220*/  LDTM.x8 R12, tmem[UR7+0x60] ;  /* 0x00006007000c79ee */ /* 0x004e6200081c0000 */
[----:B------:R-:W-:Y:S01]  /*3230*/  NOP ;  /* 0x0000000000007918 */ /* 0x000fe20000000000 */
[----:B-1----:R-:W1:Y:S01]  /*3240*/  LDTM.x8 R4, tmem[UR7+0x68] ;  /* 0x00006807000479ee */ /* 0x002e6200081c0000 */
[----:B------:R-:W-:Y:S02]  /*3250*/  F2FP.BF16.F32.PACK_AB R44, R13, R12 ;  /* 0x0000000c0d2c723e */ /* 0x000fe400000010ff */
[----:B------:R-:W-:-:S02]  /*3260*/  F2FP.BF16.F32.PACK_AB R45, R15, R14 ;  /* 0x0000000e0f2d723e */ /* 0x000fc400000010ff */
        /* <DEDUP_REMOVED lines=39> */
.L_x_46:
[----:B------:R-:W-:Y:S05]  /*34e0*/  BSYNC.RECONVERGENT B0 ;  /* 0x0000000000007941 */ /* 0x000fea0003800200 */
.L_x_45:
[----:B------:R-:W-:-:S04]  /*34f0*/  DEPBAR.LE SB0, 0x1 ;  /* 0x000080400000791a */ /* 0x000fc80000000000 */
.L_x_44:
        /* <DEDUP_REMOVED lines=45> */
.L_x_49:
[----:B------:R-:W-:Y:S05]  /*37d0*/  BSYNC.RECONVERGENT B0 ;  /* 0x0000000000007941 */ /* 0x000fea0003800200 */
.L_x_48:
[----:B------:R-:W-:-:S04]  /*37e0*/  DEPBAR.LE SB0, 0x1 ;  /* 0x000080400000791a */ /* 0x000fc80000000000 */
.L_x_47:
        /* <DEDUP_REMOVED lines=45> */
.L_x_52:
[----:B------:R-:W-:Y:S05]  /*3ac0*/  BSYNC.RECONVERGENT B0 ;  /* 0x0000000000007941 */ /* 0x000fea0003800200 */
.L_x_51:
[----:B------:R-:W-:-:S04]  /*3ad0*/  DEPBAR.LE SB0, 0x1 ;  /* 0x000080400000791a */ /* 0x000fc80000000000 */
.L_x_50:
[----:B------:R-:W-:Y:S01]  /*3ae0*/  BAR.SYNC.DEFER_BLOCKING 0x8, 0x80 ;  /* 0x0202000000007b1d */ /* 0x000fe20000010000 */
[----:B------:R-:W-:-:S05]  /*3af0*/  VIADD R2, R2, 0x31870 ;  /* 0x0003187002027836 */ /* 0x000fca0000000000 */
[----:B------:R-:W-:Y:S01]  /*3b00*/  PRMT R2, RZ, 0x654, R2 ;  /* 0x00000654ff027816 */ /* 0x000fe20000000002 */
[----:B--2---:R-:W1:Y:S01]  /*3b10*/  LDTM.x8 R12, tmem[UR7+0xc0] ;  /* 0x0000c007000c79ee */ /* 0x004e6200081c0000 */
        /* <DEDUP_REMOVED lines=27> */
[----:B------:R-:W-:Y:S01]  /*3cd0*/  NOP ;  /* 0x0000000000007918 */ /* 0x000fe20000000000 */
[----:B------:R2:W-:Y:S01]  /*3ce0*/  SYNCS.ARRIVE.TRANS64.RED.A1T0 RZ, [R2+URZ], RZ ;  /* 0x000000ff02ff79a7 */ /* 0x0005e200081004ff */
        /* <DEDUP_REMOVED lines=16> */
.L_x_54:
[----:B------:R-:W-:Y:S05]  /*3df0*/  BSYNC.RECONVERGENT B0 ;  /* 0x0000000000007941 */ /* 0x000fea0003800200 */
.L_x_53:
[----:B------:R-:W-:Y:S02]  /*3e00*/  IADD3 R23, PT, PT, R23, 0x97, RZ ;  /* 0x0000009717177810 */ /* 0x000fe40007ffe0ff */
[----:B------:R-:W-:Y:S01]  /*3e10*/  IADD3 R29, PT, PT, R29, 0x97, RZ ;  /* 0x000000971d1d7810 */ /* 0x000fe20007ffe0ff */
[----:B------:R-:W-:Y:S06]  /*3e20*/  @P0 BRA `(.L_x_55) ;  /* 0xffffffe400800947 */ /* 0x000fec000383ffff */
.L_x_32:
[----:B------:R-:W-:-:S13]  /*3e30*/  ISETP.NE.AND P0, PT, R3, 0x3, PT ;  /* 0x000000030300780c */ /* 0x000fda0003f05270 */
[----:B------:R-:W-:Y:S05]  /*3e40*/  @P0 EXIT ;  /* 0x000000000000094d */ /* 0x000fea0003800000 */
[----:B------:R-:W-:Y:S05]  /*3e50*/  WARPSYNC.ALL ;  /* 0x0000000000007948 */ /* 0x000fea0003800000 */
[----:B------:R-:W-:Y:S01]  /*3e60*/  NOP ;  /* 0x0000000000007918 */ /* 0x000fe20000000000 */
[----:B------:R-:W1:Y:S01]  /*3e70*/  S2UR UR5, SR_CgaCtaId ;  /* 0x00000000000579c3 */ /* 0x000e620000008800 */
[----:B------:R-:W-:Y:S02]  /*3e80*/  UMOV UR4, 0x50 ;  /* 0x0000005000047882 */ /* 0x000fe40000000000 */
[----:B-1----:R-:W-:-:S09]  /*3e90*/  ULEA UR5, UR5, UR4, 0x18 ;  /* 0x0000000405057291 */ /* 0x002fd2000f8ec0ff */
[----:B--2---:R-:W1:Y:S02]  /*3ea0*/  LDS R2, [UR5] ;  /* 0x00000005ff027984 */ /* 0x004e640008000800 */
[----:B-1----:R-:W-:-:S04]  /*3eb0*/  LOP3.LUT R0, R2, 0xffff, RZ, 0xc0, !PT ;  /* 0x0000ffff02007812 */ /* 0x002fc800078ec0ff */
[----:B------:R-:W-:-:S13]  /*3ec0*/  ISETP.NE.AND P0, PT, R0, 0xffff, PT ;  /* 0x0000ffff0000780c */ /* 0x000fda0003f05270 */
[----:B------:R-:W-:Y:S05]  /*3ed0*/  @P0 BRA `(.L_x_56) ;  /* 0x0000000000480947 */ /* 0x000fea0003800000 */
[----:B------:R-:W-:-:S04]  /*3ee0*/  SHF.R.U32.HI R0, RZ, 0x10, R2 ;  /* 0x00000010ff007819 */ /* 0x000fc80000011602 */
[----:B------:R-:W-:-:S04]  /*3ef0*/  LOP3.LUT R0, R0, 0x1, RZ, 0xc0, !PT ;  /* 0x0000000100007812 */ /* 0x000fc800078ec0ff */
[----:B------:R-:W-:-:S13]  /*3f00*/  ISETP.NE.AND P0, PT, R0, 0x1, PT ;  /* 0x000000010000780c */ /* 0x000fda0003f05270 */
[----:B------:R-:W-:Y:S05]  /*3f10*/  @P0 BRA `(.L_x_57) ;  /* 0x00000000002c0947 */ /* 0x000fea0003800000 */
[----:B------:R-:W1:Y:S01]  /*3f20*/  S2R R0, SR_LANEID ;  /* 0x0000000000007919 */ /* 0x000e620000000000 */
[----:B------:R-:W-:Y:S01]  /*3f30*/  IMAD.MOV.U32 R2, RZ, RZ, -0x20000 ;  /* 0xfffe0000ff027424 */ /* 0x000fe200078e00ff */
[----:B------:R-:W-:Y:S02]  /*3f40*/  VOTEU.ANY UR6, UPT, PT ;  /* 0x0000000000067886 */ /* 0x000fe400038e0100 */
[----:B------:R-:W-:Y:S01]  /*3f50*/  UFLO.U32 UR6, UR6 ;  /* 0x00000006000672bd */ /* 0x000fe200080e0000 */
[----:B------:R-:W2:Y:S05]  /*3f60*/  REDUX UR4, R2 ;  /* 0x00000000020473c4 */ /* 0x000eaa0000000000 */
[----:B-1----:R-:W-:-:S02]  /*3f70*/  ISETP.EQ.U32.AND P0, PT, R0, UR6, PT ;  /* 0x0000000600007c0c */ /* 0x002fc4000bf02070 */
[----:B--2---:R-:W-:Y:S01]  /*3f80*/  MOV R0, UR4 ;  /* 0x0000000400007c02 */ /* 0x004fe20008000f00 */
[----:B------:R-:W-:-:S05]  /*3f90*/  UMOV UR4, 0xfffe0000 ;  /* 0xfffe000000047882 */ /* 0x000fca0000000000 */
[----:B------:R1:W-:Y:S05]  /*3fa0*/  UTCATOMSWS.AND URZ, UR4 ;  /* 0x0000000400ff79e3 */ /* 0x0003ea0008000000 */
[----:B------:R1:W-:Y:S01]  /*3fb0*/  @P0 ATOMS.AND RZ, [UR5], R0 ;  /* 0x00000000ffff098c */ /* 0x0003e2000a800005 */
[----:B------:R-:W-:Y:S05]  /*3fc0*/  BRA `(.L_x_58) ;  /* 0x0000000000147947 */ /* 0x000fea0003800000 */
.L_x_57:
[----:B------:R-:W-:Y:S02]  /*3fd0*/  MOV R2, 0x3ff0 ;  /* 0x00003ff000027802 */ /* 0x000fe40000000f00 */
[----:B------:R-:W-:Y:S05]  /*3fe0*/  CALL.REL.NOINC `($__internal_0_$__cuda_sm10x_tcgen05_guardrail_trap_col_being_dealloced_not_returned_by_alloc) ;  /* 0x0000000400047944 */ /* 0x000fea0003c00000 */
[----:B------:R-:W-:Y:S05]  /*3ff0*/  BRA `(.L_x_58) ;  /* 0x0000000000087947 */ /* 0x000fea0003800000 */
.L_x_56:
[----:B------:R-:W-:Y:S02]  /*4000*/  MOV R2, 0x4020 ;  /* 0x0000402000027802 */ /* 0x000fe40000000f00 */
[----:B------:R-:W-:Y:S05]  /*4010*/  CALL.REL.NOINC `($__internal_2_$__cuda_sm10x_tcgen05_guardrail_trap_unallocated_columns_being_dealloced) ;  /* 0x0000000400107944 */ /* 0x000fea0003c00000 */
.L_x_58:
[----:B------:R-:W-:Y:S01]  /*4020*/  NOP ;  /* 0x0000000000007918 */ /* 0x000fe20000000000 */
[----:B-1----:R-:W-:Y:S05]  /*4030*/  EXIT ;  /* 0x000000000000794d */ /* 0x002fea0003800000 */
.L_x_14:
[----:B------:R-:W-:-:S07]  /*4040*/  MOV R4, R5 ;  /* 0x0000000500047202 */ /* 0x000fce0000000f00 */
.L_x_59:
[----:B-1----:R1:W2:Y:S02]  /*4050*/  SYNCS.PHASECHK.TRANS64.TRYWAIT P0, [R2+URZ+0x31800], R5 ;  /* 0x03180005020075a7 */ /* 0x0022a400080011ff */
[----:B--2---:R-:W-:Y:S05]  /*4060*/  @!P0 NANOSLEEP.SYNCS 0x989680 ;  /* 0x009896800000895d */ /* 0x004fea0003900000 */
[----:B------:R-:W2:Y:S02]  /*4070*/  @!P0 SYNCS.PHASECHK.TRANS64 P0, [R2+URZ+0x31800], R5 ;  /* 0x03180005020085a7 */ /* 0x000ea400080010ff */
[----:B--2---:R-:W-:Y:S05]  /*4080*/  @!P0 BRA `(.L_x_59) ;  /* 0xfffffffc00f08947 */ /* 0x004fea000383ffff */
[----:B------:R-:W-:Y:S05]  /*4090*/  BRA `(.L_x_60) ;  /* 0xffffffc800687947 */ /* 0x000fea000383ffff */
.L_x_18:
[----:B------:R-:W-:Y:S02]  /*40a0*/  MOV R8, UR10 ;  /* 0x0000000a00087c02 */ /* 0x000fe40008000f00 */
[----:B------:R-:W-:Y:S02]  /*40b0*/  MOV R9, UR10 ;  /* 0x0000000a00097c02 */ /* 0x000fe40008000f00 */
[----:B------:R-:W-:-:S07]  /*40c0*/  MOV R0, UR9 ;  /* 0x0000000900007c02 */ /* 0x000fce0008000f00 */
.L_x_61:
[----:B-1----:R1:W2:Y:S02]  /*40d0*/  SYNCS.PHASECHK.TRANS64.TRYWAIT P0, [R0+URZ+0x31870], R9 ;  /* 0x03187009000075a7 */ /* 0x0022a400080011ff */
[----:B--2---:R-:W-:Y:S05]  /*40e0*/  @!P0 NANOSLEEP.SYNCS 0x989680 ;  /* 0x009896800000895d */ /* 0x004fea0003900000 */
[----:B------:R-:W2:Y:S02]  /*40f0*/  @!P0 SYNCS.PHASECHK.TRANS64 P0, [R0+URZ+0x31870], R9 ;  /* 0x03187009000085a7 */ /* 0x000ea400080010ff */
[----:B--2---:R-:W-:Y:S05]  /*4100*/  @!P0 BRA `(.L_x_61) ;  /* 0xfffffffc00f08947 */ /* 0x004fea000383ffff */
[----:B------:R-:W-:Y:S05]  /*4110*/  BRA `(.L_x_62) ;  /* 0xffffffcc00f47947 */ /* 0x000fea000383ffff */
.L_x_19:
[----:B------:R-:W-:Y:S02]  /*4120*/  MOV R2, UR10 ;  /* 0x0000000a00027c02 */ /* 0x000fe40008000f00 */
[----:B------:R-:W-:Y:S07]  /*4130*/  MOV R8, R9 ;  /* 0x0000000900087202 */ /* 0x000fee0000000f00 */
.L_x_63:
[----:B-1----:R1:W2:Y:S02]  /*4140*/  SYNCS.PHASECHK.TRANS64.TRYWAIT P0, [R2+URZ+0x31840], R9 ;  /* 0x03184009020075a7 */ /* 0x0022a400080011ff */
[----:B--2---:R-:W-:Y:S05]  /*4150*/  @!P0 NANOSLEEP.SYNCS 0x989680 ;  /* 0x009896800000895d */ /* 0x004fea0003900000 */
[----:B------:R-:W2:Y:S02]  /*4160*/  @!P0 SYNCS.PHASECHK.TRANS64 P0, [R2+URZ+0x31840], R9 ;  /* 0x03184009020085a7 */ /* 0x000ea400080010ff */
[----:B--2---:R-:W-:Y:S05]  /*4170*/  @!P0 BRA `(.L_x_63) ;  /* 0xfffffffc00f08947 */ /* 0x004fea000383ffff */
[----:B------:R-:W-:Y:S05]  /*4180*/  BRA `(.L_x_64) ;  /* 0xffffffcc00f87947 */ /* 0x000fea000383ffff */
.L_x_21:
[----:B------:R-:W-:Y:S02]  /*4190*/  MOV R2, UR13 ;  /* 0x0000000d00027c02 */ /* 0x000fe40008000f00 */
[----:B------:R-:W-:Y:S07]  /*41a0*/  MOV R8, R9 ;  /* 0x0000000900087202 */ /* 0x000fee0000000f00 */
.L_x_65:
[----:B-1----:R1:W2:Y:S02]  /*41b0*/  SYNCS.PHASECHK.TRANS64.TRYWAIT P0, [R2+URZ+0x31840], R9 ;  /* 0x03184009020075a7 */ /* 0x0022a400080011ff */
[----:B--2---:R-:W-:Y:S05]  /*41c0*/  @!P0 NANOSLEEP.SYNCS 0x989680 ;  /* 0x009896800000895d */ /* 0x004fea0003900000 */
[----:B------:R-:W2:Y:S02]  /*41d0*/  @!P0 SYNCS.PHASECHK.TRANS64 P0, [R2+URZ+0x31840], R9 ;  /* 0x03184009020085a7 */ /* 0x000ea400080010ff */
[----:B--2---:R-:W-:Y:S05]  /*41e0*/  @!P0 BRA `(.L_x_65) ;  /* 0xfffffffc00f08947 */ /* 0x004fea000383ffff */
[----:B------:R-:W-:Y:S05]  /*41f0*/  BRA `(.L_x_66) ;  /* 0xffffffd000d07947 */ /* 0x000fea000383ffff */
.L_x_25:
[----:B------:R-:W-:-:S04]  /*4200*/  SHF.L.U32 R4, R9, 0x1f, RZ ;  /* 0x0000001f09047819 */ /* 0x000fc800000006ff */
[----:B------:R-:W-:-:S07]  /*4210*/  MOV R5, R4 ;  /* 0x0000000400057202 */ /* 0x000fce0000000f00 */
.L_x_67:
[----:B-1----:R1:W2:Y:S02]  /*4220*/  SYNCS.PHASECHK.TRANS64.TRYWAIT P0, [R3+URZ+0x31820], R5 ;  /* 0x03182005030075a7 */ /* 0x0022a400080011ff */
[----:B--2---:R-:W-:Y:S05]  /*4230*/  @!P0 NANOSLEEP.SYNCS 0x989680 ;  /* 0x009896800000895d */ /* 0x004fea0003900000 */
[----:B------:R-:W2:Y:S02]  /*4240*/  @!P0 SYNCS.PHASECHK.TRANS64 P0, [R3+URZ+0x31820], R5 ;  /* 0x03182005030085a7 */ /* 0x000ea400080010ff */
[----:B--2---:R-:W-:Y:S05]  /*4250*/  @!P0 BRA `(.L_x_67) ;  /* 0xfffffffc00f08947 */ /* 0x004fea000383ffff */
[----:B------:R-:W-:Y:S05]  /*4260*/  BRA `(.L_x_68) ;  /* 0xffffffd800287947 */ /* 0x000fea000383ffff */
.L_x_26:
[----:B-1----:R-:W-:-:S07]  /*4270*/  MOV R5, R4 ;  /* 0x0000000400057202 */ /* 0x002fce0000000f00 */
.L_x_69:
[----:B-1----:R1:W2:Y:S02]  /*4280*/  SYNCS.PHASECHK.TRANS64.TRYWAIT P0, [R3+URZ+0x31828], R5 ;  /* 0x03182805030075a7 */ /* 0x0022a400080011ff */
[----:B--2---:R-:W-:Y:S05]  /*4290*/  @!P0 NANOSLEEP.SYNCS 0x989680 ;  /* 0x009896800000895d */ /* 0x004fea0003900000 */
[----:B------:R-:W2:Y:S02]  /*42a0*/  @!P0 SYNCS.PHASECHK.TRANS64 P0, [R3+URZ+0x31828], R5 ;  /* 0x03182805030085a7 */ /* 0x000ea400080010ff */
[----:B--2---:R-:W-:Y:S05]  /*42b0*/  @!P0 BRA `(.L_x_69) ;  /* 0xfffffffc00f08947 */ /* 0x004fea000383ffff */
[----:B------:R-:W-:Y:S05]  /*42c0*/  BRA `(.L_x_70) ;  /* 0xffffffd800b87947 */ /* 0x000fea000383ffff */
.L_x_27:
[----:B-1----:R-:W-:-:S07]  /*42d0*/  MOV R5, R4 ;  /* 0x0000000400057202 */ /* 0x002fce0000000f00 */
.L_x_71:
[----:B-1----:R1:W2:Y:S02]  /*42e0*/  SYNCS.PHASECHK.TRANS64.TRYWAIT P0, [R3+URZ+0x31830], R5 ;  /* 0x03183005030075a7 */ /* 0x0022a400080011ff */
[----:B--2---:R-:W-:Y:S05]  /*42f0*/  @!P0 NANOSLEEP.SYNCS 0x989680 ;  /* 0x009896800000895d */ /* 0x004fea0003900000 */
[----:B------:R-:W2:Y:S02]  /*4300*/  @!P0 SYNCS.PHASECHK.TRANS64 P0, [R3+URZ+0x31830], R5 ;  /* 0x03183005030085a7 */ /* 0x000ea400080010ff */
[----:B--2---:R-:W-:Y:S05]  /*4310*/  @!P0 BRA `(.L_x_71) ;  /* 0xfffffffc00f08947 */ /* 0x004fea000383ffff */
[----:B------:R-:W-:Y:S05]  /*4320*/  BRA `(.L_x_72) ;  /* 0xffffffd800f87947 */ /* 0x000fea000383ffff */
.L_x_28:
[-C--:B------:R-:W-:Y:S02]  /*4330*/  MOV R20, R4.reuse ;  /* 0x0000000400147202 */ /* 0x080fe40000000f00 */
[----:B------:R-:W-:-:S07]  /*4340*/  MOV R21, R4 ;  /* 0x0000000400157202 */ /* 0x000fce0000000f00 */
.L_x_73:
[----:B-1----:R1:W2:Y:S02]  /*4350*/  SYNCS.PHASECHK.TRANS64.TRYWAIT P0, [R3+URZ+0x31838], R21 ;  /* 0x03183815030075a7 */ /* 0x0022a400080011ff */
[----:B--2---:R-:W-:Y:S05]  /*4360*/  @!P0 NANOSLEEP.SYNCS 0x989680 ;  /* 0x009896800000895d */ /* 0x004fea0003900000 */
[----:B------:R-:W2:Y:S02]  /*4370*/  @!P0 SYNCS.PHASECHK.TRANS64 P0, [R3+URZ+0x31838], R21 ;  /* 0x03183815030085a7 */ /* 0x000ea400080010ff */
[----:B--2---:R-:W-:Y:S05]  /*4380*/  @!P0 BRA `(.L_x_73) ;  /* 0xfffffffc00f08947 */ /* 0x004fea000383ffff */
[----:B------:R-:W-:Y:S05]  /*4390*/  BRA `(.L_x_74) ;  /* 0xffffffdc00307947 */ /* 0x000fea000383ffff */
.L_x_33:
[----:B------:R-:W-:-:S07]  /*43a0*/  MOV R4, R5 ;  /* 0x0000000500047202 */ /* 0x000fce0000000f00 */
.L_x_75:
[----:B-1----:R1:W2:Y:S02]  /*43b0*/  SYNCS.PHASECHK.TRANS64.TRYWAIT P2, [R2+URZ+0x31860], R5 ;  /* 0x03186005020075a7 */ /* 0x0022a400080411ff */
[----:B--2---:R-:W-:Y:S05]  /*43c0*/  @!P2 NANOSLEEP.SYNCS 0x989680 ;  /* 0x009896800000a95d */ /* 0x004fea0003900000 */
[----:B------:R-:W2:Y:S02]  /*43d0*/  @!P2 SYNCS.PHASECHK.TRANS64 P2, [R2+URZ+0x31860], R5 ;  /* 0x031860050200a5a7 */ /* 0x000ea400080410ff */
[----:B--2---:R-:W-:Y:S05]  /*43e0*/  @!P2 BRA `(.L_x_75) ;  /* 0xfffffffc00f0a947 */ /* 0x004fea000383ffff */
[----:B------:R-:W-:Y:S05]  /*43f0*/  BRA `(.L_x_76) ;  /* 0xffffffe0005c7947 */ /* 0x000fea000383ffff */
        .weak           $__internal_0_$__cuda_sm10x_tcgen05_guardrail_trap_col_being_dealloced_not_returned_by_alloc
        .type           $__internal_0_$__cuda_sm10x_tcgen05_guardrail_trap_col_being_dealloced_not_returned_by_alloc,@function
        .size           $__internal_0_$__cuda_sm10x_tcgen05_guardrail_trap_col_being_dealloced_not_returned_by_alloc,($__internal_1_$__cuda_sm10x_tcgen05_guardrail_trap_phase_invalid_during_alloc - $__internal_0_$__cuda_sm10x_tcgen05_guardrail_trap_col_being_dealloced_not_returned_by_alloc)
$__internal_0_$__cuda_sm10x_tcgen05_guardrail_trap_col_being_dealloced_not_returned_by_alloc:
[----:B------:R-:W-:Y:S05]  /*4400*/  BPT.TRAP 0x1 ;  /* 0x000000040000795c */ /* 0x000fea0000300000 */
[----:B------:R-:W-:-:S04]  /*4410*/  HFMA2 R3, -RZ, RZ, 0, 0 ;  /* 0x00000000ff037431 */ /* 0x000fc800000001ff */
[----:B------:R-:W-:Y:S05]  /*4420*/  RET.REL.NODEC R2 `(_ZN9deep_gemm24sm100_fp8_gemm_1d1d_implILN4cute4UMMA5MajorE0ELS3_0ELj0ELj4096ELj7168ELj128ELj224ELj128ELj1ELj128ELj128ELj64ELj4ELj128ELj128ELj1ELb0ELj151ELNS_8GemmTypeE0ELb0EN7cutlass10bfloat16_tENS_16EpilogueIdentityEEEvPijjj14CUtensorMap_stS9_S9_S9_S9_) ;  /* 0xffffffb802f47950 */ /* 0x000fea0003c3ffff */
        .weak           $__internal_1_$__cuda_sm10x_tcgen05_guardrail_trap_phase_invalid_during_alloc
        .type           $__internal_1_$__cuda_sm10x_tcgen05_guardrail_trap_phase_invalid_during_alloc,@function
        .size           $__internal_1_$__cuda_sm10x_tcgen05_guardrail_trap_phase_invalid_during_alloc,($__internal_2_$__cuda_sm10x_tcgen05_guardrail_trap_unallocated_columns_being_dealloced - $__internal_1_$__cuda_sm10x_tcgen05_guardrail_trap_phase_invalid_during_alloc)
$__internal_1_$__cuda_sm10x_tcgen05_guardrail_trap_phase_invalid_during_alloc:
[----:B------:R-:W-:Y:S05]  /*4430*/  BPT.TRAP 0x1 ;  /* 0x000000040000795c */ /* 0x000fea0000300000 */
[----:B------:R-:W-:-:S04]  /*4440*/  MOV R5, 0x0 ;  /* 0x0000000000057802 */ /* 0x000fc80000000f00 */
[----:B------:R-:W-:Y:S05]  /*4450*/  RET.REL.NODEC R4 `(_ZN9deep_gemm24sm100_fp8_gemm_1d1d_implILN4cute4UMMA5MajorE0ELS3_0ELj0ELj4096ELj7168ELj128ELj224ELj128ELj1ELj128ELj128ELj64ELj4ELj128ELj128ELj1ELb0ELj151ELNS_8GemmTypeE0ELb0EN7cutlass10bfloat16_tENS_16EpilogueIdentityEEEvPijjj14CUtensorMap_stS9_S9_S9_S9_) ;  /* 0xffffffb804e87950 */ /* 0x000fea0003c3ffff */
        .weak           $__internal_2_$__cuda_sm10x_tcgen05_guardrail_trap_unallocated_columns_being_dealloced
        .type           $__internal_2_$__cuda_sm10x_tcgen05_guardrail_trap_unallocated_columns_being_dealloced,@function
        .size           $__internal_2_$__cuda_sm10x_tcgen05_guardrail_trap_unallocated_columns_being_dealloced,($__internal_3_$__cuda_sm20_div_u16 - $__internal_2_$__cuda_sm10x_tcgen05_guardrail_trap_unallocated_columns_being_dealloced)
$__internal_2_$__cuda_sm10x_tcgen05_guardrail_trap_unallocated_columns_being_dealloced:
[----:B------:R-:W-:Y:S05]  /*4460*/  BPT.TRAP 0x1 ;  /* 0x000000040000795c */ /* 0x000fea0000300000 */
[----:B------:R-:W-:-:S04]  /*4470*/  HFMA2 R3, -RZ, RZ, 0, 0 ;  /* 0x00000000ff037431 */ /* 0x000fc800000001ff */
[----:B------:R-:W-:Y:S05]  /*4480*/  RET.REL.NODEC R2 `(_ZN9deep_gemm24sm100_fp8_gemm_1d1d_implILN4cute4UMMA5MajorE0ELS3_0ELj0ELj4096ELj7168ELj128ELj224ELj128ELj1ELj128ELj128ELj64ELj4ELj128ELj128ELj1ELb0ELj151ELNS_8GemmTypeE0ELb0EN7cutlass10bfloat16_tENS_16EpilogueIdentityEEEvPijjj14CUtensorMap_stS9_S9_S9_S9_) ;  /* 0xffffffb802dc7950 */ /* 0x000fea0003c3ffff */
        .weak           $__internal_3_$__cuda_sm20_div_u16
        .type           $__internal_3_$__cuda_sm20_div_u16,@function
        .size           $__internal_3_$__cuda_sm20_div_u16,(.L_x_81 - $__internal_3_$__cuda_sm20_div_u16)
$__internal_3_$__cuda_sm20_div_u16:
[----:B------:R-:W1:Y:S01]  /*4490*/  I2F.U16 R8, R35 ;  /* 0x0000002300087306 */ /* 0x000e620000101000 */
[----:B------:R-:W-:-:S07]  /*44a0*/  IMAD.MOV.U32 R5, RZ, RZ, 0x4b800000 ;  /* 0x4b800000ff057424 */ /* 0x000fce00078e00ff */
[----:B------:R-:W-:Y:S01]  /*44b0*/  I2F.U16.RZ R7, R7 ;  /* 0x0000000700077306 */ /* 0x000fe2000010d000 */
[C---:B-1----:R-:W-:Y:S02]  /*44c0*/  FSETP.GEU.AND P1, PT, |R8|.reuse, 1.175494350822287508e-38, PT ;  /* 0x008000000800780b */ /* 0x042fe40003f2e200 */
[----:B------:R-:W-:Y:S02]  /*44d0*/  FSETP.GT.AND P2, PT, |R8|, 8.50705917302346158658e+37, PT ;  /* 0x7e8000000800780b */ /* 0x000fe40003f44200 */
[----:B------:R-:W-:Y:S02]  /*44e0*/  FSEL R5, R5, 1, !P1 ;  /* 0x3f80000005057808 */ /* 0x000fe40004800000 */
[----:B------:R-:W-:Y:S02]  /*44f0*/  ISETP.NE.U32.AND P1, PT, R35, RZ, PT ;  /* 0x000000ff2300720c */ /* 0x000fe40003f25070 */
[----:B------:R-:W-:-:S05]  /*4500*/  FSEL R5, R5, 0.25, !P2 ;  /* 0x3e80000005057808 */ /* 0x000fca0005000000 */
[----:B------:R-:W-:-:S06]  /*4510*/  FMUL R8, R8, R5 ;  /* 0x0000000508087220 */ /* 0x000fcc0000400000 */
[----:B------:R-:W1:Y:S02]  /*4520*/  MUFU.RCP R8, R8 ;  /* 0x0000000800087308 */ /* 0x000e640000001000 */
[----:B-1----:R-:W-:-:S04]  /*4530*/  FMUL R10, R5, R8 ;  /* 0x00000008050a7220 */ /* 0x002fc80000400000 */
[----:B------:R-:W-:-:S04]  /*4540*/  VIADD R10, R10, 0x2 ;  /* 0x000000020a0a7836 */ /* 0x000fc80000000000 */
[----:B------:R-:W-:Y:S01]  /*4550*/  FMUL.RZ R10, R7, R10 ;  /* 0x0000000a070a7220 */ /* 0x000fe2000040c000 */
[----:B------:R-:W-:-:S03]  /*4560*/  IMAD.MOV.U32 R7, RZ, RZ, 0x0 ;  /* 0x00000000ff077424 */ /* 0x000fc600078e00ff */
[----:B------:R-:W1:Y:S02]  /*4570*/  F2I.U32.TRUNC.NTZ R36, R10 ;  /* 0x0000000a00247305 */ /* 0x000e64000020f000 */
[----:B-1----:R-:W-:Y:S02]  /*4580*/  LOP3.LUT R36, R36, 0xffff, RZ, 0xc0, !PT ;  /* 0x0000ffff24247812 */ /* 0x002fe400078ec0ff */
[----:B------:R-:W-:Y:S01]  /*4590*/  @!P1 MOV R36, 0xffffffff ;  /* 0xffffffff00249802 */ /* 0x000fe20000000f00 */
[----:B------:R-:W-:Y:S06]  /*45a0*/  RET.REL.NODEC R6 `(_ZN9deep_gemm24sm100_fp8_gemm_1d1d_implILN4cute4UMMA5MajorE0ELS3_0ELj0ELj4096ELj7168ELj128ELj224ELj128ELj1ELj128ELj128ELj64ELj4ELj128ELj128ELj1ELb0ELj151ELNS_8GemmTypeE0ELb0EN7cutlass10bfloat16_tENS_16EpilogueIdentityEEEvPijjj14CUtensorMap_stS9_S9_S9_S9_) ;  /* 0xffffffb806947950 */ /* 0x000fec0003c3ffff */
.L_x_77:
[----:B------:R-:W-:-:S00]  /*45b0*/  BRA `(.L_x_77) ;  /* 0xfffffffc00fc7947 */ /* 0x000fc0000383ffff */
[----:B------:R-:W-:-:S00]  /*45c0*/  NOP ;  /* 0x0000000000007918 */ /* 0x000fc00000000000 */
        /* <DEDUP_REMOVED lines=11> */
.L_x_81:


//--------------------- .nv.shared._ZN9deep_gemm24sm100_fp8_gemm_1d1d_implILN4cute4UMMA5MajorE0ELS3_0ELj0ELj4096ELj7168ELj128ELj224ELj128ELj1ELj128ELj128ELj64ELj4ELj128ELj128ELj1ELb0ELj151ELNS_8GemmTypeE0ELb0EN7cutlass10bfloat16_tENS_16EpilogueIdentityEEEvPijjj14CUtensorMap_stS9_S9_S9_S9_ --------------------------
	.section	.nv.shared._ZN9deep_gemm24sm100_fp8_gemm_1d1d_implILN4cute4UMMA5MajorE0ELS3_0ELj0ELj4096ELj7168ELj128ELj224ELj128ELj1ELj128ELj128ELj64ELj4ELj128ELj128ELj1ELb0ELj151ELNS_8GemmTypeE0ELb0EN7cutlass10bfloat16_tENS_16EpilogueIdentityEEEvPijjj14CUtensorMap_stS9_S9_S9_S9_,"aw",@nobits
	.sectionflags	@""
	.align	1024
	.zero		1024


//--------------------- .nv.shared.reserved.0     --------------------------
	.section	.nv.shared.reserved.0,"aw",@nobits
	.align	8
	.weak		__nv_reservedSMEM_offset_0_alias
	.size		__nv_reservedSMEM_offset_0_alias, 0, 64
	.other		__nv_reservedSMEM_offset_0_alias,@"STO_CUDA_RESERVED_SHARED STV_DEFAULT"
__nv_reservedSMEM_offset_0_alias:
	.zero		0
.nv.shared.reserved.0:
	.zero		64
	.weak		__nv_reservedSMEM_allocation_phase
	.type		__nv_reservedSMEM_allocation_phase,@object
	.size		__nv_reservedSMEM_allocation_phase,(.L_0 - __nv_reservedSMEM_allocation_phase)
__nv_reservedSMEM_allocation_phase:
	.zero		1
.L_0:
	.zero		7
	.weak		__nv_reservedSMEM_devtool_atexit_pc
	.type		__nv_reservedSMEM_devtool_atexit_pc,@object
	.size		__nv_reservedSMEM_devtool_atexit_pc,(__nv_reservedSMEM_allocation_mask - __nv_reservedSMEM_devtool_atexit_pc)
__nv_reservedSMEM_devtool_atexit_pc:
	.zero		8
	.weak		__nv_reservedSMEM_allocation_mask
	.type		__nv_reservedSMEM_allocation_mask,@object
	.size		__nv_reservedSMEM_allocation_mask,(.L_2 - __nv_reservedSMEM_allocation_mask)
__nv_reservedSMEM_allocation_mask:
	.zero		4
.L_2:


//--------------------- .nv.global                --------------------------
	.section	.nv.global,"aw",@nobits
.nv.global:
	.type		_ZN47_INTERNAL_d5a3e0a8_9_kernel_cu_eba2993e_28963654cute1_E,@object
	.size		_ZN47_INTERNAL_d5a3e0a8_9_kernel_cu_eba2993e_28963654cute1_E,(_ZN47_INTERNAL_d5a3e0a8_9_kernel_cu_eba2993e_28963654cuda3std3__45__cpo6cbeginE - _ZN47_INTERNAL_d5a3e0a8_9_kernel_cu_eba2993e_28963654cute1_E)
_ZN47_INTERNAL_d5a3e0a8_9_kernel_cu_eba2993e_28963654cute1_E:
	.zero		1
	.type		_ZN47_INTERNAL_d5a3e0a8_9_kernel_cu_eba2993e_28963654cuda3std3__45__cpo6cbeginE,@object
	.size		_ZN47_INTERNAL_d5a3e0a8_9_kernel_cu_eba2993e_28963654cuda3std3__45__cpo6cbeginE,(_ZN47_INTERNAL_d5a3e0a8_9_kernel_cu_eba2993e_28963654cuda3std3__48in_placeE - _ZN47_INTERNAL_d5a3e0a8_9_kernel_cu_eba2993e_28963654cuda3std3__45__cpo6cbeginE)
_ZN47_INTERNAL_d5a3e0a8_9_kernel_cu_eba2993e_28963654cuda3std3__45__cpo6cbeginE:
	.zero		1
	.type		_ZN47_INTERNAL_d5a3e0a8_9_kernel_cu_eba2993e_28963654cuda3std3__48in_placeE,@object
	.size		_ZN47_INTERNAL_d5a3e0a8_9_kernel_cu_eba2993e_28963654cuda3std3__48in_placeE,(_ZN47_INTERNAL_d5a3e0a8_9_kernel_cu_eba2993e_28963654cuda3std6ranges3__45__cpo9iter_moveE - _ZN47_INTERNAL_d5a3e0a8_9_kernel_cu_eba2993e_28963654cuda3std3__48in_placeE)
_ZN47_INTERNAL_d5a3e0a8_9_kernel_cu_eba2993e_28963654cuda3std3__48in_placeE:
	.zero		1
	.type		_ZN47_INTERNAL_d5a3e0a8_9_kernel_cu_eba2993e_28963654cuda3std6ranges3__45__cpo9iter_moveE,@object
	.size		_ZN47_INTERNAL_d5a3e0a8_9_kernel_cu_eba2993e_28963654cuda3std6ranges3__45__cpo9iter_moveE,(_ZN47_INTERNAL_d5a3e0a8_9_kernel_cu_eba2993e_28963654cuda3std3__45__cpo5beginE - _ZN47_INTERNAL_d5a3e0a8_9_kernel_cu_eba2993e_28963654cuda3std6ranges3__45__cpo9iter_moveE)
_ZN47_INTERNAL_d5a3e0a8_9_kernel_cu_eba2993e_28963654cuda3std6ranges3__45__cpo9iter_moveE:
	.zero		1
	.type		_ZN47_INTERNAL_d5a3e0a8_9_kernel_cu_eba2993e_28963654cuda3std3__45__cpo5beginE,@object
	.size		_ZN47_INTERNAL_d5a3e0a8_9_kernel_cu_eba2993e_28963654cuda3std3__45__cpo5beginE,(_ZN47_INTERNAL_d5a3e0a8_9_kernel_cu_eba2993e_28963654cuda3std3__449_GLOBAL__N__d5a3e0a8_9_kernel_cu_eba2993e_28963656ignoreE - _ZN47_INTERNAL_d5a3e0a8_9_kernel_cu_eba2993e_28963654cuda3std3__45__cpo5beginE)
_ZN47_INTERNAL_d5a3e0a8_9_kernel_cu_eba2993e_28963654cuda3std3__45__cpo5beginE:
	.zero		1
	.type		_ZN47_INTERNAL_d5a3e0a8_9_kernel_cu_eba2993e_28963654cuda3std3__449_GLOBAL__N__d5a3e0a8_9_kernel_cu_eba2993e_28963656ignoreE,@object
	.size		_ZN47_INTERNAL_d5a3e0a8_9_kernel_cu_eba2993e_28963654cuda3std3__449_GLOBAL__N__d5a3e0a8_9_kernel_cu_eba2993e_28963656ignoreE,(_ZN47_INTERNAL_d5a3e0a8_9_kernel_cu_eba2993e_28963654cute7productE - _ZN47_INTERNAL_d5a3e0a8_9_kernel_cu_eba2993e_28963654cuda3std3__449_GLOBAL__N__d5a3e0a8_9_kernel_cu_eba2993e_28963656ignoreE)
_ZN47_INTERNAL_d5a3e0a8_9_kernel_cu_eba2993e_28963654cuda3std3__449_GLOBAL__N__d5a3e0a8_9_kernel_cu_eba2993e_28963656ignoreE:
	.zero		1
	.type		_ZN47_INTERNAL_d5a3e0a8_9_kernel_cu_eba2993e_28963654cute7productE,@object
	.size		_ZN47_INTERNAL_d5a3e0a8_9_kernel_cu_eba2993e_28963654cute7productE,(_ZN47_INTERNAL_d5a3e0a8_9_kernel_cu_eba2993e_28963654cuda3std3__45__cpo3endE - _ZN47_INTERNAL_d5a3e0a8_9_kernel_cu_eba2993e_28963654cute7productE)
_ZN47_INTERNAL_d5a3e0a8_9_kernel_cu_eba2993e_28963654cute7productE:
	.zero		1
	.type		_ZN47_INTERNAL_d5a3e0a8_9_kernel_cu_eba2993e_28963654cuda3std3__45__cpo3endE,@object
	.size		_ZN47_INTERNAL_d5a3e0a8_9_kernel_cu_eba2993e_28963654cuda3std3__45__cpo3endE,(_ZN47_INTERNAL_d5a3e0a8_9_kernel_cu_eba2993e_28963654cuda3std3__419piecewise_constructE - _ZN47_INTERNAL_d5a3e0a8_9_kernel_cu_eba2993e_28963654cuda3std3__45__cpo3endE)
_ZN47_INTERNAL_d5a3e0a8_9_kernel_cu_eba2993e_28963654cuda3std3__45__cpo3endE:
	.zero		1
	.type		_ZN47_INTERNAL_d5a3e0a8_9_kernel_cu_eba2993e_28963654cuda3std3__419piecewise_constructE,@object
	.size		_ZN47_INTERNAL_d5a3e0a8_9_kernel_cu_eba2993e_28963654cuda3std3__419piecewise_constructE,(_ZN47_INTERNAL_d5a3e0a8_9_kernel_cu_eba2993e_28963654cuda3std3__45__cpo4cendE - _ZN47_INTERNAL_d5a3e0a8_9_kernel_cu_eba2993e_28963654cuda3std3__419piecewise_constructE)
_ZN47_INTERNAL_d5a3e0a8_9_kernel_cu_eba2993e_28963654cuda3std3__419piecewise_constructE:
	.zero		1
	.type		_ZN47_INTERNAL_d5a3e0a8_9_kernel_cu_eba2993e_28963654cuda3std3__45__cpo4cendE,@object
	.size		_ZN47_INTERNAL_d5a3e0a8_9_kernel_cu_eba2993e_28963654cuda3std3__45__cpo4cendE,(_ZN47_INTERNAL_d5a3e0a8_9_kernel_cu_eba2993e_28963654cuda3std6ranges3__45__cpo4swapE - _ZN47_INTERNAL_d5a3e0a8_9_kernel_cu_eba2993e_28963654cuda3std3__45__cpo4cendE)
_ZN47_INTERNAL_d5a3e0a8_9_kernel_cu_eba2993e_28963654cuda3std3__45__cpo4cendE:
	.zero		1
	.type		_ZN47_INTERNAL_d5a3e0a8_9_kernel_cu_eba2993e_28963654cuda3std6ranges3__45__cpo4swapE,@object
	.size		_ZN47_INTERNAL_d5a3e0a8_9_kernel_cu_eba2993e_28963654cuda3std6ranges3__45__cpo4swapE,(.L_10 - _ZN47_INTERNAL_d5a3e0a8_9_kernel_cu_eba2993e_28963654cuda3std6ranges3__45__cpo4swapE)
_ZN47_INTERNAL_d5a3e0a8_9_kernel_cu_eba2993e_28963654cuda3std6ranges3__45__cpo4swapE:
	.zero		1
.L_10:


//--------------------- .nv.constant0._ZN9deep_gemm24sm100_fp8_gemm_1d1d_implILN4cute4UMMA5MajorE0ELS3_0ELj0ELj4096ELj7168ELj128ELj224ELj128ELj1ELj128ELj128ELj64ELj4ELj128ELj128ELj1ELb0ELj151ELNS_8GemmTypeE0ELb0EN7cutlass10bfloat16_tENS_16EpilogueIdentityEEEvPijjj14CUtensorMap_stS9_S9_S9_S9_ --------------------------
	.section	.nv.constant0._ZN9deep_gemm24sm100_fp8_gemm_1d1d_implILN4cute4UMMA5MajorE0ELS3_0ELj0ELj4096ELj7168ELj128ELj224ELj128ELj1ELj128ELj128ELj64ELj4ELj128ELj128ELj1ELb0ELj151ELNS_8GemmTypeE0ELb0EN7cutlass10bfloat16_tENS_16EpilogueIdentityEEEvPijjj14CUtensorMap_stS9_S9_S9_S9_,"a",@progbits
	.sectionflags	@""
	.align	4
.nv.constant0._ZN9deep_gemm24sm100_fp8_gemm_1d1d_implILN4cute4UMMA5MajorE0ELS3_0ELj0ELj4096ELj7168ELj128ELj224ELj128ELj1ELj128ELj128ELj64ELj4ELj128ELj128ELj1ELb0ELj151ELNS_8GemmTypeE0ELb0EN7cutlass10bfloat16_tENS_16EpilogueIdentityEEEvPijjj14CUtensorMap_stS9_S9_S9_S9_:
	.zero		1600


//--------------------- SYMBOLS --------------------------

	.type		.nv.reservedSmem.offset0,@object
	.size		.nv.reservedSmem.offset0,0x4
	.type		.nv.reservedSmem.cap,@object
	.size		.nv.reservedSmem.cap,0x4
